def gluon_tcgen05(
    a_ptr,
    b_ptr,
    c_ptr,
    M,
    N,
    K,
    stride_am,
    stride_bk,
    stride_cm,
    BLOCK_M: gl.constexpr,
    BLOCK_N: gl.constexpr,
    BLOCK_K: gl.constexpr,
    DTYPE: gl.constexpr,
    A_LAYOUT: gl.constexpr,
    B_LAYOUT: gl.constexpr,
    C_LAYOUT: gl.constexpr,
    B_SHAPE: gl.constexpr,
    TMEM_LAYOUT: gl.constexpr,
    TMEM_REG: gl.constexpr,
    TRANS_B: gl.constexpr,
    NUM_BUFFERS: gl.constexpr,
):
    a_desc = tma.make_tensor_descriptor(
        a_ptr, [M, K], [stride_am, 1], [BLOCK_M, BLOCK_K], A_LAYOUT
    )
    b_desc = tma.make_tensor_descriptor(
        b_ptr,
        [N, K] if TRANS_B else [K, N],
        [stride_bk, 1],
        B_SHAPE,
        B_LAYOUT,
    )
    c_desc = tma.make_tensor_descriptor(
        c_ptr, [M, N], [stride_cm, 1], [BLOCK_M, BLOCK_N], C_LAYOUT
    )

    a_bufs = gl.allocate_shared_memory(
        DTYPE, [NUM_BUFFERS, BLOCK_M, BLOCK_K], A_LAYOUT
    )
    b_bufs = gl.allocate_shared_memory(DTYPE, [NUM_BUFFERS] + B_SHAPE, B_LAYOUT)

    pid_m = gl.program_id(0)
    pid_n = gl.program_id(1)
    off_m = pid_m * BLOCK_M
    off_n = pid_n * BLOCK_N

    tma_bars = gl.allocate_shared_memory(
        gl.int64, [NUM_BUFFERS, 1], mbarrier.MBarrierLayout()
    )
    mma_bars = gl.allocate_shared_memory(
        gl.int64, [NUM_BUFFERS, 1], mbarrier.MBarrierLayout()
    )
    for i in gl.static_range(NUM_BUFFERS):
        mbarrier.init(tma_bars.index(i), count=1)
        mbarrier.init(mma_bars.index(i), count=1)

    acc_tmem = allocate_tensor_memory(gl.float32, [BLOCK_M, BLOCK_N], TMEM_LAYOUT)
    idx = 0
    phase = 0
    use_acc = False
    for k in range(0, K, BLOCK_K):
        a = a_bufs.index(idx)
        b = b_bufs.index(idx)
        tma_bar = tma_bars.index(idx)
        mma_bar = mma_bars.index(idx)
        mbarrier.expect(
            tma_bar, a_desc.block_type.nbytes + b_desc.block_type.nbytes
        )
        tma.async_copy_global_to_shared(a_desc, [off_m, k], tma_bar, a)
        tma.async_copy_global_to_shared(
            b_desc, [off_n, k] if TRANS_B else [k, off_n], tma_bar, b
        )
        mbarrier.wait(tma_bar, phase=phase)

        if TRANS_B:
            b = b.permute((1, 0))
        tcgen05_mma(a, b, acc_tmem, use_acc=use_acc)
        tcgen05_commit(mma_bar)
        mbarrier.wait(mma_bar, phase=phase)
        use_acc = True

        idx += 1
        if idx == NUM_BUFFERS:
            idx = 0
            phase ^= 1

    for i in gl.static_range(NUM_BUFFERS):
        mbarrier.invalidate(tma_bars.index(i))
        mbarrier.invalidate(mma_bars.index(i))

    acc = acc_tmem.load(TMEM_REG)
    c_smem = gl.allocate_shared_memory(DTYPE, [BLOCK_M, BLOCK_N], C_LAYOUT)
    c_smem.store(acc.to(DTYPE))
    fence_async_shared()
    tma.async_copy_shared_to_global(c_desc, [off_m, off_n], c_smem)
    tma.store_wait(pendings=0)

# config = {"BLOCK_K": 64, "BLOCK_M": 128, "BLOCK_N": 64, "arch": "sm_100", "dtype": "bf16", "num_buffers": 1, "num_warps": 8, "trans_b": 1}
# arch = sm_100


// ===== COMPILED SASS (sm_100a) =====

	.target	sm_100a

	.elftype	@"ET_EXEC"


//--------------------- .note.nv.tkinfo           --------------------------
	.section	.note.nv.tkinfo,"",@"SHT_NOTE"
	.sectionflags	@"SHF_NOTE_NV_TKINFO"
	.tkinfo
        /*0018*/ 	.word	0x00000081
        /*0030*/ 	.string	""
        /*0030*/ 	.string	"ptxas-blackwell"
        /*0030*/ 	.string	"Cuda compilation tools, release 12.9, V12.9.86"
        /*0030*/ 	.string	"Build cuda_12.9.r12.9/compiler.36037853_0"
        /*0030*/ 	.string	"-v  -suppress-debug-info  -lineinfo  -arch sm_100a "



//--------------------- .note.nv.cuver            --------------------------
	.section	.note.nv.cuver,"",@"SHT_NOTE"
	.sectionflags	@"SHF_NOTE_NV_CUVER"
        /*0018*/ 	.short	0x0001
        /*001a*/ 	.short	0x0064
        /*001c*/ 	.short	0x0001
        /*001e*/ 	.short	0x0000
        /*0020*/ 	.short	0x0001
        /*0022*/ 	.short	0x0000


//--------------------- .nv.info                  --------------------------
	.section	.nv.info,"",@"SHT_CUDA_INFO"
	.align	4


	//----- nvinfo : EIATTR_REGCOUNT
	.align		4
        /*0000*/ 	.byte	0x04, 0x2f
        /*0002*/ 	.short	(.L_4 - .L_3)
	.align		4
.L_3:
        /*0004*/ 	.word	index@(gluon_tcgen05)
        /*0008*/ 	.word	0x00000027


	//----- nvinfo : EIATTR_FRAME_SIZE
	.align		4
.L_4:
        /*000c*/ 	.byte	0x04, 0x11
        /*000e*/ 	.short	(.L_6 - .L_5)
	.align		4
.L_5:
        /*0010*/ 	.word	index@($__internal_2_$__cuda_sm10x_tcgen05_guardrail_trap_unallocated_columns_being_dealloced)
        /*0014*/ 	.word	0x00000000


	//----- nvinfo : EIATTR_FRAME_SIZE
	.align		4
.L_6:
        /*0018*/ 	.byte	0x04, 0x11
        /*001a*/ 	.short	(.L_8 - .L_7)
	.align		4
.L_7:
        /*001c*/ 	.word	index@($__internal_1_$__cuda_sm10x_tcgen05_guardrail_trap_phase_invalid_during_alloc)
        /*0020*/ 	.word	0x00000000


	//----- nvinfo : EIATTR_FRAME_SIZE
	.align		4
.L_8:
        /*0024*/ 	.byte	0x04, 0x11
        /*0026*/ 	.short	(.L_10 - .L_9)
	.align		4
.L_9:
        /*0028*/ 	.word	index@($__internal_0_$__cuda_sm10x_tcgen05_guardrail_trap_col_being_dealloced_not_returned_by_alloc)
        /*002c*/ 	.word	0x00000000


	//----- nvinfo : EIATTR_FRAME_SIZE
	.align		4
.L_10:
        /*0030*/ 	.byte	0x04, 0x11
        /*0032*/ 	.short	(.L_12 - .L_11)
	.align		4
.L_11:
        /*0034*/ 	.word	index@(gluon_tcgen05)
        /*0038*/ 	.word	0x00000000


	//----- nvinfo : EIATTR_MIN_STACK_SIZE
	.align		4
.L_12:
        /*003c*/ 	.byte	0x04, 0x12
        /*003e*/ 	.short	(.L_14 - .L_13)
	.align		4
.L_13:
        /*0040*/ 	.word	index@(gluon_tcgen05)
        /*0044*/ 	.word	0x00000000
.L_14:


//--------------------- .nv.info.gluon_tcgen05    --------------------------
	.section	.nv.info.gluon_tcgen05,"",@"SHT_CUDA_INFO"
	.sectionflags	@""
	.align	4


	//----- nvinfo : EIATTR_CUDA_API_VERSION
	.align		4
        /*0000*/ 	.byte	0x04, 0x37
        /*0002*/ 	.short	(.L_16 - .L_15)
.L_15:
        /*0004*/ 	.word	0x00000081


	//----- nvinfo : EIATTR_KPARAM_INFO
	.align		4
.L_16:
        /*0008*/ 	.byte	0x04, 0x17
        /*000a*/ 	.short	(.L_18 - .L_17)
.L_17:
        /*000c*/ 	.word	0x00000000
        /*0010*/ 	.short	0x000a
        /*0012*/ 	.short	0x0048
        /*0014*/ 	.byte	0x00, 0xf4, 0x21, 0x00


	//----- nvinfo : EIATTR_KPARAM_INFO
	.align		4
.L_18:
        /*0018*/ 	.byte	0x04, 0x17
        /*001a*/ 	.short	(.L_20 - .L_19)
.L_19:
        /*001c*/ 	.word	0x00000000
        /*0020*/ 	.short	0x0009
        /*0022*/ 	.short	0x0040
        /*0024*/ 	.byte	0x00, 0xf4, 0x21, 0x00


	//----- nvinfo : EIATTR_KPARAM_INFO
	.align		4
.L_20:
        /*0028*/ 	.byte	0x04, 0x17
        /*002a*/ 	.short	(.L_22 - .L_21)
.L_21:
        /*002c*/ 	.word	0x00000000
        /*0030*/ 	.short	0x0008
        /*0032*/ 	.short	0x0038
        /*0034*/ 	.byte	0x00, 0xf0, 0x21, 0x00


	//----- nvinfo : EIATTR_KPARAM_INFO
	.align		4
.L_22:
        /*0038*/ 	.byte	0x04, 0x17
        /*003a*/ 	.short	(.L_24 - .L_23)
.L_23:
        /*003c*/ 	.word	0x00000000
        /*0040*/ 	.short	0x0007
        /*0042*/ 	.short	0x0030
        /*0044*/ 	.byte	0x00, 0xf0, 0x21, 0x00


	//----- nvinfo : EIATTR_KPARAM_INFO
	.align		4
.L_24:
        /*0048*/ 	.byte	0x04, 0x17
        /*004a*/ 	.short	(.L_26 - .L_25)
.L_25:
        /*004c*/ 	.word	0x00000000
        /*0050*/ 	.short	0x0006
        /*0052*/ 	.short	0x0028
        /*0054*/ 	.byte	0x00, 0xf0, 0x21, 0x00


	//----- nvinfo : EIATTR_KPARAM_INFO
	.align		4
.L_26:
        /*0058*/ 	.byte	0x04, 0x17
        /*005a*/ 	.short	(.L_28 - .L_27)
.L_27:
        /*005c*/ 	.word	0x00000000
        /*0060*/ 	.short	0x0005
        /*0062*/ 	.short	0x0020
        /*0064*/ 	.byte	0x00, 0xf0, 0x11, 0x00


	//----- nvinfo : EIATTR_KPARAM_INFO
	.align		4
.L_28:
        /*0068*/ 	.byte	0x04, 0x17
        /*006a*/ 	.short	(.L_30 - .L_29)
.L_29:
        /*006c*/ 	.word	0x00000000
        /*0070*/ 	.short	0x0004
        /*0072*/ 	.short	0x001c
        /*0074*/ 	.byte	0x00, 0xf0, 0x11, 0x00


	//----- nvinfo : EIATTR_KPARAM_INFO
	.align		4
.L_30:
        /*0078*/ 	.byte	0x04, 0x17
        /*007a*/ 	.short	(.L_32 - .L_31)
.L_31:
        /*007c*/ 	.word	0x00000000
        /*0080*/ 	.short	0x0003
        /*0082*/ 	.short	0x0018
        /*0084*/ 	.byte	0x00, 0xf0, 0x11, 0x00


	//----- nvinfo : EIATTR_KPARAM_INFO
	.align		4
.L_32:
        /*0088*/ 	.byte	0x04, 0x17
        /*008a*/ 	.short	(.L_34 - .L_33)
.L_33:
        /*008c*/ 	.word	0x00000000
        /*0090*/ 	.short	0x0002
        /*0092*/ 	.short	0x0010
        /*0094*/ 	.byte	0x00, 0xf4, 0x21, 0x00


	//----- nvinfo : EIATTR_KPARAM_INFO
	.align		4
.L_34:
        /*0098*/ 	.byte	0x04, 0x17
        /*009a*/ 	.short	(.L_36 - .L_35)
.L_35:
        /*009c*/ 	.word	0x00000000
        /*00a0*/ 	.short	0x0001
        /*00a2*/ 	.short	0x0008
        /*00a4*/ 	.byte	0x00, 0xf4, 0x21, 0x00


	//----- nvinfo : EIATTR_KPARAM_INFO
	.align		4
.L_36:
        /*00a8*/ 	.byte	0x04, 0x17
        /*00aa*/ 	.short	(.L_38 - .L_37)
.L_37:
        /*00ac*/ 	.word	0x00000000
        /*00b0*/ 	.short	0x0000
        /*00b2*/ 	.short	0x0000
        /*00b4*/ 	.byte	0x00, 0xf4, 0x21, 0x00


	//----- nvinfo : EIATTR_AT_ENTRY_FRAGMENTS
	.align		4
.L_38:
        /*00b8*/ 	.byte	0x04, 0x4f
        /*00ba*/ 	.short	(.L_40 - .L_39)


	//   ....[0]....
.L_39:
        /*00bc*/ 	.word	0x00000004


	//----- nvinfo : EIATTR_RESERVED_SMEM_USED
	.align		4
.L_40:
        /*00c0*/ 	.byte	0x01, 0x41
	.zero		2


	//----- nvinfo : EIATTR_SPARSE_MMA_MASK
	.align		4
        /*00c4*/ 	.byte	0x03, 0x50
        /*00c6*/ 	.short	0x0000


	//----- nvinfo : EIATTR_TCGEN05_1CTA_USED
	.align		4
        /*00c8*/ 	.byte	0x01, 0x51
	.zero		2


	//----- nvinfo : EIATTR_MAXREG_COUNT
	.align		4
        /*00cc*/ 	.byte	0x03, 0x1b
        /*00ce*/ 	.short	0x00ff


	//----- nvinfo : EIATTR_NUM_BARRIERS
	.align		4
        /*00d0*/ 	.byte	0x02, 0x4c
        /*00d2*/ 	.byte	0x01
	.zero		1


	//----- nvinfo : EIATTR_INT_WARP_WIDE_INSTR_OFFSETS
	.align		4
        /*00d4*/ 	.byte	0x04, 0x31
        /*00d6*/ 	.short	(.L_42 - .L_41)


	//   ....[0]....
.L_41:
        /*00d8*/ 	.word	0x00001760


	//   ....[1]....
        /*00dc*/ 	.word	0x00001780


	//   ....[2]....
        /*00e0*/ 	.word	0x00001800


	//   ....[3]....
        /*00e4*/ 	.word	0x00001920


	//   ....[4]....
        /*00e8*/ 	.word	0x00001930


	//   ....[5]....
        /*00ec*/ 	.word	0x00001940


	//   ....[6]....
        /*00f0*/ 	.word	0x00001950


	//   ....[7]....
        /*00f4*/ 	.word	0x00001c00


	//   ....[8]....
        /*00f8*/ 	.word	0x00001c10


	//   ....[9]....
        /*00fc*/ 	.word	0x00001d30


	//   ....[10]....
        /*0100*/ 	.word	0x00001d40


	//   ....[11]....
        /*0104*/ 	.word	0x00001d90


	//   ....[12]....
        /*0108*/ 	.word	0x00001dd0


	//   ....[13]....
        /*010c*/ 	.word	0x00001f60


	//   ....[14]....
        /*0110*/ 	.word	0x00001f70


	//   ....[15]....
        /*0114*/ 	.word	0x000021a0


	//   ....[16]....
        /*0118*/ 	.word	0x000021b0


	//   ....[17]....
        /*011c*/ 	.word	0x00002520


	//   ....[18]....
        /*0120*/ 	.word	0x00002570


	//----- nvinfo : EIATTR_COOP_GROUP_MASK_REGIDS
	.align		4
.L_42:
        /*0124*/ 	.byte	0x04, 0x29
        /*0126*/ 	.short	(.L_44 - .L_43)


	//   ....[0]....
.L_43:
        /*0128*/ 	.word	0xffffffff


	//   ....[1]....
        /*012c*/ 	.word	0xffffffff


	//   ....[2]....
        /*0130*/ 	.word	0xffffffff


	//   ....[3]....
        /*0134*/ 	.word	0xffffffff


	//   ....[4]....
        /*0138*/ 	.word	0xffffffff


	//   ....[5]....
        /*013c*/ 	.word	0xffffffff


	//   ....[6]....
        /*0140*/ 	.word	0xffffffff


	//   ....[7]....
        /*0144*/ 	.word	0xffffffff


	//   ....[8]....
        /*0148*/ 	.word	0xffffffff


	//   ....[9]....
        /*014c*/ 	.word	0xffffffff


	//----- nvinfo : EIATTR_COOP_GROUP_INSTR_OFFSETS
	.align		4
.L_44:
        /*0150*/ 	.byte	0x04, 0x28
        /*0152*/ 	.short	(.L_46 - .L_45)


	//   ....[0]....
.L_45:
        /*0154*/ 	.word	0x00000050


	//   ....[1]....
        /*0158*/ 	.word	0x00000310


	//   ....[2]....
        /*015c*/ 	.word	0x00000500


	//   ....[3]....
        /*0160*/ 	.word	0x000009a0


	//   ....[4]....
        /*0164*/ 	.word	0x00000ae0


	//   ....[5]....
        /*0168*/ 	.word	0x00000fe0


	//   ....[6]....
        /*016c*/ 	.word	0x00001120


	//   ....[7]....
        /*0170*/ 	.word	0x00001610


	//   ....[8]....
        /*0174*/ 	.word	0x000023b0


	//   ....[9]....
        /*0178*/ 	.word	0x00002620


	//----- nvinfo : EIATTR_VRC_CTA_INIT_COUNT
	.align		4
.L_46:
        /*017c*/ 	.byte	0x02, 0x4a
        /*017e*/ 	.byte	0x80
	.zero		1


	//----- nvinfo : EIATTR_MBARRIER_INSTR_OFFSETS
	.align		4
        /*0180*/ 	.byte	0x04, 0x39
        /*0182*/ 	.short	(.L_48 - .L_47)


	//   ....[0]....
.L_47:
        /*0184*/ 	.word	0x00001820
        /*0188*/ 	.word	0x000000ff
        /*018c*/ 	.word	0x00006000
        /*0190*/ 	.short	0x0100
        /*0192*/ 	.byte	0x08
	.zero		1


	//   ....[1]....
        /*0194*/ 	.word	0x00001830
        /*0198*/ 	.word	0x000000ff
        /*019c*/ 	.word	0x00006010
        /*01a0*/ 	.short	0x0100
        /*01a2*/ 	.byte	0x08
	.zero		1


	//   ....[2]....
        /*01a4*/ 	.word	0x00001ac0
        /*01a8*/ 	.word	0x000000ff
        /*01ac*/ 	.word	0x00006000
        /*01b0*/ 	.short	0x010a
        /*01b2*/ 	.byte	0x08
	.zero		1


	//   ....[3]....
        /*01b4*/ 	.word	0x00001c60
        /*01b8*/ 	.word	0x000000ff
        /*01bc*/ 	.word	0x00006010
        /*01c0*/ 	.short	0x010a
        /*01c2*/ 	.byte	0x08
	.zero		1


	//   ....[4]....
        /*01c4*/ 	.word	0x00001e40
        /*01c8*/ 	.word	0x000000ff
        /*01cc*/ 	.word	0x00006000
        /*01d0*/ 	.short	0x010a
        /*01d2*/ 	.byte	0x08
	.zero		1


	//   ....[5]....
        /*01d4*/ 	.word	0x00001fb0
        /*01d8*/ 	.word	0x000000ff
        /*01dc*/ 	.word	0x00006010
        /*01e0*/ 	.short	0x010a
        /*01e2*/ 	.byte	0x08
	.zero		1


	//   ....[6]....
        /*01e4*/ 	.word	0x00002040
        /*01e8*/ 	.word	0x000000ff
        /*01ec*/ 	.word	0x00006000
        /*01f0*/ 	.short	0x0108
        /*01f2*/ 	.byte	0x08
	.zero		1


	//   ....[7]....
        /*01f4*/ 	.word	0x00002050
        /*01f8*/ 	.word	0x000000ff
        /*01fc*/ 	.word	0x00006010
        /*0200*/ 	.short	0x0108
        /*0202*/ 	.byte	0x08
	.zero		1


	//   ....[8]....
        /*0204*/ 	.word	0x00002640
        /*0208*/ 	.word	0x000000ff
        /*020c*/ 	.word	0x00006000
        /*0210*/ 	.short	0x010a
        /*0212*/ 	.byte	0x08
	.zero		1


	//   ....[9]....
        /*0214*/ 	.word	0x00002670
        /*0218*/ 	.word	0x000000ff
        /*021c*/ 	.word	0x00006010
        /*0220*/ 	.short	0x010a
        /*0222*/ 	.byte	0x08
	.zero		1


	//   ....[10]....
        /*0224*/ 	.word	0x000026a0
        /*0228*/ 	.word	0x000000ff
        /*022c*/ 	.word	0x00006000
        /*0230*/ 	.short	0x010a
        /*0232*/ 	.byte	0x08
	.zero		1


	//   ....[11]....
        /*0234*/ 	.word	0x000026d0
        /*0238*/ 	.word	0x000000ff
        /*023c*/ 	.word	0x00006010
        /*0240*/ 	.short	0x010a
        /*0242*/ 	.byte	0x08
	.zero		1


	//----- nvinfo : EIATTR_NUM_MBARRIERS
	.align		4
.L_48:
        /*0244*/ 	.byte	0x03, 0x38
        /*0246*/ 	.short	0x0002


	//----- nvinfo : EIATTR_EXIT_INSTR_OFFSETS
	.align		4
        /*0248*/ 	.byte	0x04, 0x1c
        /*024a*/ 	.short	(.L_50 - .L_49)


	//   ....[0]....
.L_49:
        /*024c*/ 	.word	0x00002630


	//----- nvinfo : EIATTR_REQNTID
	.align		4
.L_50:
        /*0250*/ 	.byte	0x04, 0x10
        /*0252*/ 	.short	(.L_52 - .L_51)
.L_51:
        /*0254*/ 	.word	0x00000100
        /*0258*/ 	.word	0x00000001
        /*025c*/ 	.word	0x00000001


	//----- nvinfo : EIATTR_CRS_STACK_SIZE
	.align		4
.L_52:
        /*0260*/ 	.byte	0x04, 0x1e
        /*0262*/ 	.short	(.L_54 - .L_53)
.L_53:
        /*0264*/ 	.word	0x00000000


	//----- nvinfo : EIATTR_CBANK_PARAM_SIZE
	.align		4
.L_54:
        /*0268*/ 	.byte	0x03, 0x19
        /*026a*/ 	.short	0x0050


	//----- nvinfo : EIATTR_PARAM_CBANK
	.align		4
        /*026c*/ 	.byte	0x04, 0x0a
        /*026e*/ 	.short	(.L_56 - .L_55)
	.align		4
.L_55:
        /*0270*/ 	.word	index@(.nv.constant0.gluon_tcgen05)
        /*0274*/ 	.short	0x0380
        /*0276*/ 	.short	0x0050


	//----- nvinfo : EIATTR_SW_WAR
	.align		4
.L_56:
        /*0278*/ 	.byte	0x04, 0x36
        /*027a*/ 	.short	(.L_58 - .L_57)
.L_57:
        /*027c*/ 	.word	0x00000008
.L_58:


//--------------------- .nv.compat                --------------------------
	.section	.nv.compat,"",@"SHT_CUDA_COMPAT_INFO"
	.align	4
        /*0000*/ 	.byte	0x02, 0x02, 0x02, 0x00, 0x02, 0x05, 0x05, 0x00, 0x02, 0x03, 0x03, 0x00, 0x02, 0x06, 0x01, 0x00


//--------------------- .nv.callgraph             --------------------------
	.section	.nv.callgraph,"",@"SHT_CUDA_CALLGRAPH"
	.align	4
	.sectionentsize	8
	.align		4
        /*0000*/ 	.word	0x00000000
	.align		4
        /*0004*/ 	.word	0xffffffff
	.align		4
        /*0008*/ 	.word	0x00000000
	.align		4
        /*000c*/ 	.word	0xfffffffe
	.align		4
        /*0010*/ 	.word	0x00000000
	.align		4
        /*0014*/ 	.word	0xfffffffd
	.align		4
        /*0018*/ 	.word	0x00000000
	.align		4
        /*001c*/ 	.word	0xfffffffc


//--------------------- .text.gluon_tcgen05       --------------------------
	.section	.text.gluon_tcgen05,"ax",@progbits
	.align	128
        .global         gluon_tcgen05
        .type           gluon_tcgen05,@function
        .size           gluon_tcgen05,(.L_x_73 - gluon_tcgen05)
        .other          gluon_tcgen05,@"STO_CUDA_ENTRY STV_DEFAULT"
gluon_tcgen05:
.text.gluon_tcgen05:
[----:B------:R-:W1:Y:S01]  /*0000*/  LDC R1, c[0x0][0x37c] ;  /* 0x0000df00ff017b82 */ /* 0x000e620000000800 */
[----:B------:R-:W2:Y:S02]  /*0010*/  S2R R0, SR_TID.X ;  /* 0x0000000000007919 */ /* 0x000ea40000002100 */
[----:B--2---:R-:W-:-:S13]  /*0020*/  ISETP.GE.U32.AND P2, PT, R0, 0x20, PT ;  /* 0x000000200000780c */ /* 0x004fda0003f46070 */
[----:B------:R-:W-:Y:S05]  /*0030*/  @P2 BRA `(.L_x_0) ;  /* 0x0000000000b82947 */ /* 0x000fea0003800000 */
[----:B------:R-:W2:Y:S01]  /*0040*/  S2UR UR6, SR_CgaCtaId ;  /* 0x00000000000679c3 */ /* 0x000ea20000008800 */
[----:B------:R-:W-:Y:S01]  /*0050*/  NOP ;  /* 0x0000000000007918 */ /* 0x000fe20000000000 */
[----:B------:R-:W-:Y:S02]  /*0060*/  UMOV UR4, 0x40 ;  /* 0x0000004000047882 */ /* 0x000fe40000000000 */
[----:B--2---:R-:W-:-:S09]  /*0070*/  ULEA UR4, UR6, UR4, 0x18 ;  /* 0x0000000406047291 */ /* 0x004fd2000f8ec0ff */
[----:B------:R-:W2:Y:S01]  /*0080*/  LDS.U8 R2, [UR4] ;  /* 0x00000004ff027984 */ /* 0x000ea20008000000 */
[----:B------:R-:W-:Y:S02]  /*0090*/  UMOV UR4, 0x400 ;  /* 0x0000040000047882 */ /* 0x000fe40000000000 */
[----:B------:R-:W-:Y:S01]  /*00a0*/  ULEA UR4, UR6, UR4, 0x18 ;  /* 0x0000000406047291 */ /* 0x000fe2000f8ec0ff */
[----:B--2---:R-:W-:-:S13]  /*00b0*/  ISETP.NE.AND P0, PT, R2, RZ, PT ;  /* 0x000000ff0200720c */ /* 0x004fda0003f05270 */
[----:B------:R-:W-:Y:S05]  /*00c0*/  @P0 BRA `(.L_x_1) ;  /* 0x00000000007c0947 */ /* 0x000fea0003800000 */
[----:B------:R-:W-:-:S13]  /*00d0*/  ELECT P0, URZ, PT ;  /* 0x0000000000ff782f */ /* 0x000fda0003800000 */
[----:B------:R-:W-:Y:S05]  /*00e0*/  @!P0 BRA `(.L_x_2) ;  /* 0x0000000000848947 */ /* 0x000fea0003800000 */
[----:B------:R-:W-:Y:S01]  /*00f0*/  UMOV UR5, 0x2 ;  /* 0x0000000200057882 */ /* 0x000fe20000000000 */
[----:B------:R-:W-:Y:S02]  /*0100*/  IMAD.MOV.U32 R5, RZ, RZ, 0x1 ;  /* 0x00000001ff057424 */ /* 0x000fe400078e00ff */
[----:B------:R-:W-:Y:S02]  /*0110*/  IMAD.MOV.U32 R3, RZ, RZ, 0x3 ;  /* 0x00000003ff037424 */ /* 0x000fe400078e00ff */
[----:B------:R-:W-:Y:S04]  /*0120*/  DEPBAR.LE SB2, 0x36 ;  /* 0x0000ad800000791a */ /* 0x000fe80000000000 */
[----:B------:R-:W2:Y:S02]  /*0130*/  UTCATOMSWS.FIND_AND_SET.ALIGN UP0, UR5, UR5 ;  /* 0x00000005000575e3 */ /* 0x000ea40008000800 */
[----:B--2---:R-:W-:-:S04]  /*0140*/  PLOP3.LUT P0, PT, PT, PT, UP0, 0x80, 0x8 ;  /* 0x000000000008781c */ /* 0x004fc80003f0f008 */
[----:B------:R-:W-:-:S04]  /*0150*/  SEL R2, RZ, 0xffffffff, !P0 ;  /* 0xffffffffff027807 */ /* 0x000fc80004000000 */
[----:B------:R-:W-:Y:S01]  /*0160*/  ISETP.NE.AND P0, PT, R2, RZ, PT ;  /* 0x000000ff0200720c */ /* 0x000fe20003f05270 */
[----:B------:R-:W-:-:S12]  /*0170*/  IMAD.U32 R2, RZ, RZ, UR5 ;  /* 0x00000005ff027e24 */ /* 0x000fd8000f8e00ff */
[----:B------:R-:W-:Y:S05]  /*0180*/  @P0 BRA `(.L_x_3) ;  /* 0x0000000000240947 */ /* 0x000fea0003800000 */
.L_x_4:
[----:B------:R-:W-:Y:S05]  /*0190*/  NANOSLEEP 0x64 ;  /* 0x000000640000795d */ /* 0x000fea0003800000 */
[----:B------:R-:W-:-:S05]  /*01a0*/  UMOV UR5, 0x2 ;  /* 0x0000000200057882 */ /* 0x000fca0000000000 */
[----:B------:R-:W-:Y:S04]  /*01b0*/  DEPBAR.LE SB2, 0x36 ;  /* 0x0000ad800000791a */ /* 0x000fe80000000000 */
[----:B------:R-:W2:Y:S02]  /*01c0*/  UTCATOMSWS.FIND_AND_SET.ALIGN UP0, UR5, UR5 ;  /* 0x00000005000575e3 */ /* 0x000ea40008000800 */
[----:B--2---:R-:W-:-:S04]  /*01d0*/  PLOP3.LUT P0, PT, PT, PT, UP0, 0x80, 0x8 ;  /* 0x000000000008781c */ /* 0x004fc80003f0f008 */
[----:B------:R-:W-:-:S04]  /*01e0*/  SEL R2, RZ, 0xffffffff, !P0 ;  /* 0xffffffffff027807 */ /* 0x000fc80004000000 */
[----:B------:R-:W-:Y:S01]  /*01f0*/  ISETP.NE.AND P0, PT, R2, RZ, PT ;  /* 0x000000ff0200720c */ /* 0x000fe20003f05270 */
[----:B------:R-:W-:-:S12]  /*0200*/  IMAD.U32 R2, RZ, RZ, UR5 ;  /* 0x00000005ff027e24 */ /* 0x000fd8000f8e00ff */
[----:B------:R-:W-:Y:S05]  /*0210*/  @!P0 BRA `(.L_x_4) ;  /* 0xfffffffc00dc8947 */ /* 0x000fea000383ffff */
.L_x_3:
[C---:B------:R-:W-:Y:S01]  /*0220*/  VIADD R4, R2.reuse, 0x10 ;  /* 0x0000001002047836 */ /* 0x040fe20000000000 */
[----:B------:R-:W-:Y:S01]  /*0230*/  UMOV UR5, 0x50 ;  /* 0x0000005000057882 */ /* 0x000fe20000000000 */
[----:B------:R-:W-:Y:S01]  /*0240*/  SHF.L.U32 R3, R3, R2, RZ ;  /* 0x0000000203037219 */ /* 0x000fe200000006ff */
[----:B------:R-:W-:Y:S01]  /*0250*/  ULEA UR5, UR6, UR5, 0x18 ;  /* 0x0000000506057291 */ /* 0x000fe2000f8ec0ff */
[----:B------:R-:W-:Y:S01]  /*0260*/  IMAD.SHL.U32 R2, R2, 0x20, RZ ;  /* 0x0000002002027824 */ /* 0x000fe200078e00ff */
[----:B------:R-:W-:-:S04]  /*0270*/  SHF.L.U32 R4, R5, R4, RZ ;  /* 0x0000000405047219 */ /* 0x000fc800000006ff */
[----:B------:R-:W-:-:S05]  /*0280*/  LOP3.LUT R3, R4, R3, RZ, 0xfc, !PT ;  /* 0x0000000304037212 */ /* 0x000fca00078efcff */
[----:B------:R2:W-:Y:S04]  /*0290*/  ATOMS.OR RZ, [UR5], R3 ;  /* 0x00000003ffff798c */ /* 0x0005e8000b000005 */
[----:B------:R2:W-:Y:S01]  /*02a0*/  STS [UR4], R2 ;  /* 0x00000002ff007988 */ /* 0x0005e20008000804 */
[----:B------:R-:W-:Y:S05]  /*02b0*/  BRA `(.L_x_2) ;  /* 0x0000000000107947 */ /* 0x000fea0003800000 */
.L_x_1:
[----:B------:R-:W-:Y:S01]  /*02c0*/  IMAD.MOV.U32 R3, RZ, RZ, -0x1 ;  /* 0xffffffffff037424 */ /* 0x000fe200078e00ff */
[----:B------:R-:W-:-:S04]  /*02d0*/  MOV R2, 0x300 ;  /* 0x0000030000027802 */ /* 0x000fc80000000f00 */
[----:B------:R2:W-:Y:S03]  /*02e0*/  STS [UR4], R3 ;  /* 0x00000003ff007988 */ /* 0x0005e60008000804 */
[----:B-12---:R-:W-:Y:S05]  /*02f0*/  CALL.REL.NOINC `($__internal_1_$__cuda_sm10x_tcgen05_guardrail_trap_phase_invalid_during_alloc) ;  /* 0x00000024000c7944 */ /* 0x006fea0003c00000 */
.L_x_2:
[----:B------:R-:W-:Y:S05]  /*0300*/  WARPSYNC.ALL ;  /* 0x0000000000007948 */ /* 0x000fea0003800000 */
[----:B------:R-:W-:Y:S01]  /*0310*/  NOP ;  /* 0x0000000000007918 */ /* 0x000fe20000000000 */
.L_x_0:
[----:B------:R-:W3:Y:S08]  /*0320*/  S2UR UR4, SR_CgaCtaId ;  /* 0x00000000000479c3 */ /* 0x000ef00000008800 */
[----:B------:R-:W-:Y:S01]  /*0330*/  BAR.SYNC.DEFER_BLOCKING 0x0 ;  /* 0x0000000000007b1d */ /* 0x000fe20000010000 */
[----:B------:R-:W-:-:S05]  /*0340*/  LOP3.LUT R36, R0, 0xff, RZ, 0xc0, !PT ;  /* 0x000000ff00247812 */ /* 0x000fca00078ec0ff */
[----:B------:R-:W-:Y:S02]  /*0350*/  UMOV UR8, 0x400 ;  /* 0x0000040000087882 */ /* 0x000fe40000000000 */
[----:B--2---:R-:W2:Y:S08]  /*0360*/  LDC R3, c[0x0][0x398] ;  /* 0x0000e600ff037b82 */ /* 0x004eb00000000800 */
[----:B------:R-:W4:Y:S01]  /*0370*/  LDC R6, c[0x0][0x3a0] ;  /* 0x0000e800ff067b82 */ /* 0x000f220000000800 */
[----:B---3--:R-:W-:-:S07]  /*0380*/  ULEA UR8, UR4, UR8, 0x18 ;  /* 0x0000000804087291 */ /* 0x008fce000f8ec0ff */
[----:B------:R-:W3:Y:S02]  /*0390*/  S2UR UR31, SR_CTAID.Y ;  /* 0x00000000001f79c3 */ /* 0x000ee40000002600 */
[----:B------:R-:W5:Y:S06]  /*03a0*/  LDS R4, [UR8] ;  /* 0x00000008ff047984 */ /* 0x000f6c0008000800 */
[----:B------:R-:W-:Y:S06]  /*03b0*/  BAR.SYNC.DEFER_BLOCKING 0x0 ;  /* 0x0000000000007b1d */ /* 0x000fec0000010000 */
[----:B------:R-:W-:Y:S05]  /*03c0*/  @P2 BRA `(.L_x_5) ;  /* 0x0000000000182947 */ /* 0x000fea0003800000 */
[----:B------:R-:W-:Y:S01]  /*03d0*/  ELECT P0, URZ, PT ;  /* 0x0000000000ff782f */ /* 0x000fe20003800000 */
[----:B------:R-:W-:Y:S01]  /*03e0*/  IMAD.MOV.U32 R2, RZ, RZ, 0x1 ;  /* 0x00000001ff027424 */ /* 0x000fe200078e00ff */
[----:B------:R-:W-:Y:S01]  /*03f0*/  UMOV UR5, 0x40 ;  /* 0x0000004000057882 */ /* 0x000fe20000000000 */
[----:B------:R-:W-:Y:S01]  /*0400*/  UVIRTCOUNT.DEALLOC.SMPOOL 0x80 ;  /* 0x000000800000784c */ /* 0x000fe20000000000 */
[----:B------:R-:W-:-:S09]  /*0410*/  ULEA UR5, UR4, UR5, 0x18 ;  /* 0x0000000504057291 */ /* 0x000fd2000f8ec0ff */
[----:B------:R5:W-:Y:S03]  /*0420*/  @P0 STS.U8 [UR5], R2 ;  /* 0x00000002ff000988 */ /* 0x000be60008000005 */
.L_x_5:
[----:B------:R-:W5:Y:S01]  /*0430*/  S2UR UR4, SR_CTAID.Z ;  /* 0x00000000000479c3 */ /* 0x000f620000002700 */
[----:B------:R-:W4:Y:S01]  /*0440*/  LDCU UR5, c[0x0][0x370] ;  /* 0x00006e00ff0577ac */ /* 0x000f220008000800 */
[C---:B------:R-:W-:Y:S01]  /*0450*/  ISETP.GE.U32.AND P0, PT, R36.reuse, 0x20, PT ;  /* 0x000000202400780c */ /* 0x040fe20003f06070 */
[----:B--2--5:R-:W-:Y:S01]  /*0460*/  VIADD R2, R3, 0xffffffff ;  /* 0xffffffff03027836 */ /* 0x024fe20000000000 */
[C---:B------:R-:W-:Y:S01]  /*0470*/  ISETP.NE.U32.AND P3, PT, R36.reuse, RZ, PT ;  /* 0x000000ff2400720c */ /* 0x040fe20003f65070 */
[----:B------:R-:W2:Y:S01]  /*0480*/  LDCU UR6, c[0x0][0x374] ;  /* 0x00006e80ff0677ac */ /* 0x000ea20008000800 */
[----:B------:R-:W-:Y:S01]  /*0490*/  LEA R12, R36, UR8, 0x2 ;  /* 0x00000008240c7c11 */ /* 0x000fe2000f8e10ff */
[----:B----4-:R-:W-:Y:S01]  /*04a0*/  VIADD R9, R6, 0xffffffff ;  /* 0xffffffff06097836 */ /* 0x010fe20000000000 */
[----:B------:R-:W4:Y:S01]  /*04b0*/  S2UR UR11, SR_CTAID.X ;  /* 0x00000000000b79c3 */ /* 0x000f220000002500 */
[----:B------:R-:W5:Y:S01]  /*04c0*/  LDCU.64 UR14, c[0x0][0x3c0] ;  /* 0x00007800ff0e77ac */ /* 0x000f620008000a00 */
[----:B------:R-:W-:Y:S01]  /*04d0*/  R2UR UR25, R4 ;  /* 0x00000000041972ca */ /* 0x000fe200000e0000 */
[----:B------:R-:W-:Y:S04]  /*04e0*/  BSSY.RECONVERGENT B0, `(.L_x_6) ;  /* 0x0000011000007945 */ /* 0x000fe80003800200 */
[----:B------:R3:W-:Y:S01]  /*04f0*/  @!P0 STS [R12], RZ ;  /* 0x000000ff0c008388 */ /* 0x0007e20000000800 */
[----:B------:R-:W-:-:S03]  /*0500*/  NOP ;  /* 0x0000000000007918 */ /* 0x000fc60000000000 */
[----:B------:R3:W-:Y:S02]  /*0510*/  @!P3 STS [UR8+0x24], R2 ;  /* 0x00002402ff00b988 */ /* 0x0007e40008000808 */
[----:B--23--:R-:W-:Y:S02]  /*0520*/  UIMAD UR4, UR4, UR6, UR31 ;  /* 0x00000006040472a4 */ /* 0x00cfe4000f8e021f */
[----:B------:R2:W-:Y:S02]  /*0530*/  @!P3 STS [UR8+0x20], R9 ;  /* 0x00002009ff00b988 */ /* 0x0005e40008000808 */
[----:B----4-:R-:W-:-:S04]  /*0540*/  UIMAD UR4, UR4, UR5, UR11 ;  /* 0x00000005040472a4 */ /* 0x010fc8000f8e020b */
[----:B------:R-:W-:-:S04]  /*0550*/  UIMAD UR4, UR4, 0x180, URZ ;  /* 0x00000180040478a4 */ /* 0x000fc8000f8e02ff */
[----:B-----5:R-:W-:-:S04]  /*0560*/  UIADD3 UR6, UP0, UPT, UR4, UR14, URZ ;  /* 0x0000000e04067290 */ /* 0x020fc8000ff1e0ff */
[----:B------:R-:W-:Y:S01]  /*0570*/  ULEA.HI.X.SX32 UR7, UR4, UR15, 0x1, UP0 ;  /* 0x0000000f04077291 */ /* 0x000fe200080f0eff */
[----:B--2---:R-:W-:Y:S11]  /*0580*/  @P3 BRA `(.L_x_7) ;  /* 0x0000000000183947 */ /* 0x004ff60003800000 */
[----:B------:R-:W2:Y:S01]  /*0590*/  LDS R3, [UR8+0x8] ;  /* 0x00000808ff037984 */ /* 0x000ea20008000800 */
[----:B------:R-:W3:Y:S01]  /*05a0*/  LDC.64 R10, c[0x0][0x380] ;  /* 0x0000e000ff0a7b82 */ /* 0x000ee20000000a00 */
[----:B------:R-:W-:Y:S02]  /*05b0*/  IMAD.MOV.U32 R4, RZ, RZ, 0x70 ;  /* 0x00000070ff047424 */ /* 0x000fe400078e00ff */
[----:B---3--:R3:W-:Y:S03]  /*05c0*/  STS.64 [UR8], R10 ;  /* 0x0000000aff007988 */ /* 0x0087e60008000a08 */
[----:B--2---:R-:W-:-:S05]  /*05d0*/  LOP3.LUT R3, R3, 0x10, R4, 0xd8, !PT ;  /* 0x0000001003037812 */ /* 0x004fca00078ed804 */
[----:B------:R3:W-:Y:S02]  /*05e0*/  STS [UR8+0x8], R3 ;  /* 0x00000803ff007988 */ /* 0x0007e40008000808 */
.L_x_7:
[----:B------:R-:W-:Y:S05]  /*05f0*/  BSYNC.RECONVERGENT B0 ;  /* 0x0000000000007941 */ /* 0x000fea0003800200 */
.L_x_6:
[----:B------:R-:W-:Y:S04]  /*0600*/  BSSY.RECONVERGENT B0, `(.L_x_8) ;  /* 0x000000a000007945 */ /* 0x000fe80003800200 */
[----:B------:R-:W-:Y:S05]  /*0610*/  @P3 BRA `(.L_x_9) ;  /* 0x0000000000203947 */ /* 0x000fea0003800000 */
[----:B---3--:R-:W2:Y:S01]  /*0620*/  LDS R3, [UR8+0x34] ;  /* 0x00003408ff037984 */ /* 0x008ea20008000800 */
[----:B------:R-:W-:Y:S02]  /*0630*/  IMAD.MOV.U32 R4, RZ, RZ, 0x3f000000 ;  /* 0x3f000000ff047424 */ /* 0x000fe400078e00ff */
[----:B------:R-:W-:Y:S01]  /*0640*/  @!P3 IMAD.MOV.U32 R5, RZ, RZ, 0x7f ;  /* 0x0000007fff05b424 */ /* 0x000fe200078e00ff */
[----:B------:R-:W3:Y:S02]  /*0650*/  @!P3 LDS R8, [UR8+0x38] ;  /* 0x00003808ff08b984 */ /* 0x000ee40008000800 */
[----:B--2---:R-:W-:Y:S02]  /*0660*/  LOP3.LUT R3, R3, 0xff000000, R4, 0xb8, !PT ;  /* 0xff00000003037812 */ /* 0x004fe400078eb804 */
[----:B---3--:R-:W-:-:S03]  /*0670*/  @!P3 LOP3.LUT R4, R8, 0xff, R5, 0xb8, !PT ;  /* 0x000000ff0804b812 */ /* 0x008fc600078eb805 */
[----:B------:R2:W-:Y:S04]  /*0680*/  STS [UR8+0x34], R3 ;  /* 0x00003403ff007988 */ /* 0x0005e80008000808 */
[----:B------:R2:W-:Y:S02]  /*0690*/  @!P3 STS [UR8+0x38], R4 ;  /* 0x00003804ff00b988 */ /* 0x0005e40008000808 */
.L_x_9:
[----:B------:R-:W-:Y:S05]  /*06a0*/  BSYNC.RECONVERGENT B0 ;  /* 0x0000000000007941 */ /* 0x000fea0003800200 */
.L_x_8:
[----:B------:R-:W-:Y:S04]  /*06b0*/  BSSY.RECONVERGENT B0, `(.L_x_10) ;  /* 0x000000e000007945 */ /* 0x000fe80003800200 */
[----:B------:R-:W-:Y:S05]  /*06c0*/  @P3 BRA `(.L_x_11) ;  /* 0x0000000000303947 */ /* 0x000fea0003800000 */
[----:B--2---:R-:W2:Y:S01]  /*06d0*/  LDS R4, [UR8+0x34] ;  /* 0x00003408ff047984 */ /* 0x004ea20008000800 */
[----:B---3--:R-:W3:Y:S03]  /*06e0*/  LDC.64 R10, c[0x0][0x3a8] ;  /* 0x0000ea00ff0a7b82 */ /* 0x008ee60000000a00 */
[----:B------:R-:W4:Y:S01]  /*06f0*/  LDS R3, [UR8+0x1c] ;  /* 0x00001c08ff037984 */ /* 0x000f220008000800 */
[C---:B---3--:R-:W-:Y:S01]  /*0700*/  SHF.L.U64.HI R8, R10.reuse, 0x1, R11 ;  /* 0x000000010a087819 */ /* 0x048fe2000001020b */
[----:B------:R-:W-:-:S03]  /*0710*/  IMAD.SHL.U32 R5, R10, 0x2, RZ ;  /* 0x000000020a057824 */ /* 0x000fc600078e00ff */
[--C-:B------:R-:W-:Y:S02]  /*0720*/  SHF.R.U32.HI R10, RZ, 0x4, R8.reuse ;  /* 0x00000004ff0a7819 */ /* 0x100fe40000011608 */
[----:B------:R-:W-:-:S05]  /*0730*/  SHF.R.U64 R5, R5, 0x4, R8 ;  /* 0x0000000405057819 */ /* 0x000fca0000001208 */
[----:B------:R5:W-:Y:S01]  /*0740*/  STS [UR8+0xc], R5 ;  /* 0x00000c05ff007988 */ /* 0x000be20008000808 */
[----:B--2---:R-:W-:Y:S02]  /*0750*/  LOP3.LUT R4, R4, 0x7, RZ, 0xb8, !PT ;  /* 0x0000000704047812 */ /* 0x004fe400078eb8ff */
[----:B----4-:R-:W-:-:S03]  /*0760*/  LOP3.LUT R3, R3, 0xf, R10, 0xb8, !PT ;  /* 0x0000000f03037812 */ /* 0x010fc600078eb80a */
[----:B------:R5:W-:Y:S04]  /*0770*/  STS [UR8+0x34], R4 ;  /* 0x00003404ff007988 */ /* 0x000be80008000808 */
[----:B------:R5:W-:Y:S02]  /*0780*/  STS [UR8+0x1c], R3 ;  /* 0x00001c03ff007988 */ /* 0x000be40008000808 */
.L_x_11:
[----:B------:R-:W-:Y:S05]  /*0790*/  BSYNC.RECONVERGENT B0 ;  /* 0x0000000000007941 */ /* 0x000fea0003800200 */
.L_x_10:
[----:B------:R-:W-:Y:S04]  /*07a0*/  BSSY.RECONVERGENT B1, `(.L_x_12) ;  /* 0x000001a000017945 */ /* 0x000fe80003800200 */
[----:B------:R-:W-:Y:S04]  /*07b0*/  BSSY.RELIABLE B0, `(.L_x_13) ;  /* 0x0000015000007945 */ /* 0x000fe80003800100 */
[----:B------:R-:W-:Y:S05]  /*07c0*/  @P3 BRA `(.L_x_14) ;  /* 0x0000000000203947 */ /* 0x000fea0003800000 */
[----:B--23-5:R-:W2:Y:S02]  /*07d0*/  LDS R3, [UR8+0x34] ;  /* 0x00003408ff037984 */ /* 0x02cea40008000800 */
[----:B--2---:R-:W-:-:S05]  /*07e0*/  LOP3.LUT R3, R3, 0x38, RZ, 0xb8, !PT ;  /* 0x0000003803037812 */ /* 0x004fca00078eb8ff */
[----:B------:R2:W-:Y:S01]  /*07f0*/  STS [UR8+0x34], R3 ;  /* 0x00003403ff007988 */ /* 0x0005e20008000808 */
[----:B------:R-:W-:Y:S05]  /*0800*/  @P3 BRA `(.L_x_15) ;  /* 0x0000000000203947 */ /* 0x000fea0003800000 */
[----:B--2---:R-:W2:Y:S01]  /*0810*/  LDS R3, [UR8+0x8] ;  /* 0x00000808ff037984 */ /* 0x004ea20008000800 */
[----:B------:R-:W-:-:S05]  /*0820*/  IMAD.MOV.U32 R4, RZ, RZ, 0x780 ;  /* 0x00000780ff047424 */ /* 0x000fca00078e00ff */
[----:B--2---:R-:W-:-:S05]  /*0830*/  LOP3.LUT R3, R3, 0x500, R4, 0xd8, !PT ;  /* 0x0000050003037812 */ /* 0x004fca00078ed804 */
[----:B------:R4:W-:Y:S02]  /*0840*/  STS [UR8+0x8], R3 ;  /* 0x00000803ff007988 */ /* 0x0009e40008000808 */
.L_x_14:
[----:B------:R-:W-:Y:S05]  /*0850*/  @P3 BRA `(.L_x_16) ;  /* 0x0000000000283947 */ /* 0x000fea0003800000 */
[----:B--2345:R-:W2:Y:S02]  /*0860*/  LDS R3, [UR8+0x8] ;  /* 0x00000808ff037984 */ /* 0x03cea40008000800 */
[----:B--2---:R-:W-:-:S05]  /*0870*/  LOP3.LUT R3, R3, 0x1800, RZ, 0xb8, !PT ;  /* 0x0000180003037812 */ /* 0x004fca00078eb8ff */
[----:B------:R3:W-:Y:S02]  /*0880*/  STS [UR8+0x8], R3 ;  /* 0x00000803ff007988 */ /* 0x0007e40008000808 */
.L_x_15:
[----:B------:R-:W-:Y:S05]  /*0890*/  @P3 BREAK.RELIABLE B0 ;  /* 0x0000000000003942 */ /* 0x000fea0003800100 */
[----:B------:R-:W-:Y:S05]  /*08a0*/  @P3 BRA `(.L_x_17) ;  /* 0x0000000000243947 */ /* 0x000fea0003800000 */
[----:B------:R-:W4:Y:S01]  /*08b0*/  LDS R4, [UR8+0x8] ;  /* 0x00000808ff047984 */ /* 0x000f220008000800 */
[----:B--23--:R-:W-:-:S05]  /*08c0*/  IMAD.MOV.U32 R3, RZ, RZ, 0x6000 ;  /* 0x00006000ff037424 */ /* 0x00cfca00078e00ff */
[----:B----4-:R-:W-:-:S04]  /*08d0*/  LOP3.LUT R3, R4, 0x6000, R3, 0xd8, !PT ;  /* 0x0000600004037812 */ /* 0x010fc800078ed803 */
[----:B------:R-:W-:-:S05]  /*08e0*/  LOP3.LUT R3, R3, 0x400000, RZ, 0xb8, !PT ;  /* 0x0040000003037812 */ /* 0x000fca00078eb8ff */
[----:B------:R2:W-:Y:S02]  /*08f0*/  STS [UR8+0x8], R3 ;  /* 0x00000803ff007988 */ /* 0x0005e40008000808 */
.L_x_16:
[----:B------:R-:W-:Y:S05]  /*0900*/  BSYNC.RELIABLE B0 ;  /* 0x0000000000007941 */ /* 0x000fea0003800100 */
.L_x_13:
[----:B--2345:R-:W2:Y:S02]  /*0910*/  @!P3 LDS R3, [UR8+0x8] ;  /* 0x00000808ff03b984 */ /* 0x03cea40008000800 */
[----:B--2---:R-:W-:-:S05]  /*0920*/  @!P3 LOP3.LUT R3, R3, 0x8000, RZ, 0xb8, !PT ;  /* 0x000080000303b812 */ /* 0x004fca00078eb8ff */
[----:B------:R4:W-:Y:S02]  /*0930*/  @!P3 STS [UR8+0x8], R3 ;  /* 0x00000803ff00b988 */ /* 0x0009e40008000808 */
.L_x_17:
[----:B------:R-:W-:Y:S05]  /*0940*/  BSYNC.RECONVERGENT B1 ;  /* 0x0000000000017941 */ /* 0x000fea0003800200 */
.L_x_12:
[----:B------:R-:W-:Y:S05]  /*0950*/  WARPSYNC.ALL ;  /* 0x0000000000007948 */ /* 0x000fea0003800000 */
[----:B------:R-:W-:Y:S01]  /*0960*/  NOP ;  /* 0x0000000000007918 */ /* 0x000fe20000000000 */
[----:B------:R-:W-:Y:S05]  /*0970*/  @P0 BRA `(.L_x_18) ;  /* 0x0000000000300947 */ /* 0x000fea0003800000 */
[----:B--234-:R-:W2:Y:S01]  /*0980*/  S2R R3, SR_LANEID ;  /* 0x0000000000037919 */ /* 0x01cea20000000000 */
[----:B------:R-:W-:Y:S05]  /*0990*/  WARPSYNC.ALL ;  /* 0x0000000000007948 */ /* 0x000fea0003800000 */
[----:B------:R-:W-:Y:S01]  /*09a0*/  NOP ;  /* 0x0000000000007918 */ /* 0x000fe20000000000 */
[----:B--2---:R-:W-:-:S05]  /*09b0*/  IMAD.SHL.U32 R3, R3, 0x4, RZ ;  /* 0x0000000403037824 */ /* 0x004fca00078e00ff */
[----:B------:R-:W2:Y:S01]  /*09c0*/  LDS R7, [R3+UR8] ;  /* 0x0000000803077984 */ /* 0x000ea20008000800 */
[----:B------:R-:W-:-:S05]  /*09d0*/  IADD3 R4, P1, PT, R3, UR6, RZ ;  /* 0x0000000603047c10 */ /* 0x000fca000ff3e0ff */
[----:B------:R-:W-:-:S05]  /*09e0*/  IMAD.X R5, RZ, RZ, UR7, P1 ;  /* 0x00000007ff057e24 */ /* 0x000fca00088e06ff */
[----:B--2---:R5:W2:Y:S01]  /*09f0*/  ATOMG.E.EXCH.STRONG.GPU PT, RZ, [R4], R7 ;  /* 0x0000000704ff73a8 */ /* 0x004aa200041ee100 */
[----:B------:R-:W-:-:S04]  /*0a00*/  DEPBAR {5,4,3,2,1,0} ;  /* 0x0000003f0000791a */ /* 0x000fc80000000000 */
[----:B------:R-:W3:Y:S02]  /*0a10*/  CCTL.E.C.LDCU.IV.DEEP [UR6] ;  /* 0x0000000006007540 */ /* 0x000ee40009c08000 */
[----:B---3--:R5:W-:Y:S01]  /*0a20*/  UTMACCTL.IV [UR6] ;  /* 0x00000000060079b9 */ /* 0x008be20008000000 */
[----:B------:R-:W-:Y:S01]  /*0a30*/  NOP ;  /* 0x0000000000007918 */ /* 0x000fe20000000000 */
.L_x_18:
[----:B------:R-:W-:Y:S05]  /*0a40*/  @P0 BRA `(.L_x_19) ;  /* 0x00000000000c0947 */ /* 0x000fea0003800000 */
[----:B------:R0:W-:Y:S01]  /*0a50*/  UTMACMDFLUSH ;  /* 0x00000000000079b7 */ /* 0x0001e20000000000 */
[----:B------:R-:W-:Y:S05]  /*0a60*/  @P0 BRA `(.L_x_19) ;  /* 0x0000000000040947 */ /* 0x000fea0003800000 */
[----:B------:R-:W-:-:S04]  /*0a70*/  DEPBAR.LE SB0, 0x0 ;  /* 0x000080000000791a */ /* 0x000fc80000000000 */
.L_x_19:
[----:B------:R-:W-:Y:S05]  /*0a80*/  WARPSYNC.ALL ;  /* 0x0000000000007948 */ /* 0x000fea0003800000 */
[----:B------:R-:W-:Y:S01]  /*0a90*/  NOP ;  /* 0x0000000000007918 */ /* 0x000fe20000000000 */
[----:B--2---:R-:W-:Y:S06]  /*0aa0*/  BAR.SYNC.DEFER_BLOCKING 0x0 ;  /* 0x0000000000007b1d */ /* 0x004fec0000010000 */
[----:B------:R-:W-:Y:S02]  /*0ab0*/  BSSY.RECONVERGENT B1, `(.L_x_20) ;  /* 0x000000b000017945 */ /* 0x000fe40003800200 */
[----:B------:R-:W-:Y:S06]  /*0ac0*/  BAR.SYNC.DEFER_BLOCKING 0x0 ;  /* 0x0000000000007b1d */ /* 0x000fec0000010000 */
[----:B------:R2:W-:Y:S01]  /*0ad0*/  @!P0 STS [R12], RZ ;  /* 0x000000ff0c008388 */ /* 0x0005e20000000800 */
[----:B------:R-:W-:Y:S01]  /*0ae0*/  NOP ;  /* 0x0000000000007918 */ /* 0x000fe20000000000 */
[----:B------:R-:W-:Y:S05]  /*0af0*/  @P3 BRA `(.L_x_21) ;  /* 0x0000000000183947 */ /* 0x000fea0003800000 */
[----:B---34-:R-:W3:Y:S01]  /*0b00*/  LDS R3, [UR8+0x8] ;  /* 0x00000808ff037984 */ /* 0x018ee20008000800 */
[----:B------:R-:W4:Y:S01]  /*0b10*/  LDC.64 R10, c[0x0][0x388] ;  /* 0x0000e200ff0a7b82 */ /* 0x000f220000000a00 */
[----:B-----5:R-:W-:Y:S02]  /*0b20*/  IMAD.MOV.U32 R4, RZ, RZ, 0x70 ;  /* 0x00000070ff047424 */ /* 0x020fe400078e00ff */
[----:B----4-:R4:W-:Y:S03]  /*0b30*/  STS.64 [UR8], R10 ;  /* 0x0000000aff007988 */ /* 0x0109e60008000a08 */
[----:B---3--:R-:W-:-:S05]  /*0b40*/  LOP3.LUT R3, R3, 0x10, R4, 0xd8, !PT ;  /* 0x0000001003037812 */ /* 0x008fca00078ed804 */
[----:B------:R4:W-:Y:S02]  /*0b50*/  STS [UR8+0x8], R3 ;  /* 0x00000803ff007988 */ /* 0x0009e40008000808 */
.L_x_21:
[----:B-----5:R-:W-:Y:S05]  /*0b60*/  BSYNC.RECONVERGENT B1 ;  /* 0x0000000000017941 */ /* 0x020fea0003800200 */
.L_x_20:
[----:B------:R-:W-:Y:S04]  /*0b70*/  BSSY.RECONVERGENT B2, `(.L_x_22) ;  /* 0x000000f000027945 */ /* 0x000fe80003800200 */
[----:B------:R-:W-:Y:S04]  /*0b80*/  BSSY.RELIABLE B1, `(.L_x_23) ;  /* 0x000000c000017945 */ /* 0x000fe80003800100 */
[----:B------:R-:W-:Y:S05]  /*0b90*/  @P3 BRA `(.L_x_24) ;  /* 0x0000000000283947 */ /* 0x000fea0003800000 */
[----:B---34-:R-:W3:Y:S01]  /*0ba0*/  LDS R3, [UR8+0x34] ;  /* 0x00003408ff037984 */ /* 0x018ee20008000800 */
[----:B------:R-:W-:Y:S01]  /*0bb0*/  IMAD.MOV.U32 R4, RZ, RZ, 0x3f000000 ;  /* 0x3f000000ff047424 */ /* 0x000fe200078e00ff */
[----:B------:R-:W-:Y:S05]  /*0bc0*/  @P3 BREAK.RELIABLE B1 ;  /* 0x0000000000013942 */ /* 0x000fea0003800100 */
[----:B---3--:R-:W-:-:S05]  /*0bd0*/  LOP3.LUT R3, R3, 0xff000000, R4, 0xb8, !PT ;  /* 0xff00000003037812 */ /* 0x008fca00078eb804 */
[----:B------:R3:W-:Y:S01]  /*0be0*/  STS [UR8+0x34], R3 ;  /* 0x00003403ff007988 */ /* 0x0007e20008000808 */
[----:B------:R-:W-:Y:S05]  /*0bf0*/  @P3 BRA `(.L_x_25) ;  /* 0x0000000000183947 */ /* 0x000fea0003800000 */
[----:B------:R-:W4:Y:S01]  /*0c00*/  LDS R4, [UR8+0x38] ;  /* 0x00003808ff047984 */ /* 0x000f220008000800 */
[----:B---3--:R-:W-:-:S05]  /*0c10*/  IMAD.MOV.U32 R3, RZ, RZ, 0x3f ;  /* 0x0000003fff037424 */ /* 0x008fca00078e00ff */
[----:B----4-:R-:W-:-:S05]  /*0c20*/  LOP3.LUT R3, R4, 0xff, R3, 0xb8, !PT ;  /* 0x000000ff04037812 */ /* 0x010fca00078eb803 */
[----:B------:R5:W-:Y:S02]  /*0c30*/  STS [UR8+0x38], R3 ;  /* 0x00003803ff007988 */ /* 0x000be40008000808 */
.L_x_24:
[----:B------:R-:W-:Y:S05]  /*0c40*/  BSYNC.RELIABLE B1 ;  /* 0x0000000000017941 */ /* 0x000fea0003800100 */
.L_x_23:
[----:B------:R2:W-:Y:S02]  /*0c50*/  @!P3 STS [UR8+0x20], R9 ;  /* 0x00002009ff00b988 */ /* 0x0005e40008000808 */
.L_x_25:
[----:B------:R-:W-:Y:S05]  /*0c60*/  BSYNC.RECONVERGENT B2 ;  /* 0x0000000000027941 */ /* 0x000fea0003800200 */
.L_x_22:
[----:B------:R-:W-:Y:S05]  /*0c70*/  WARPSYNC.ALL ;  /* 0x0000000000007948 */ /* 0x000fea0003800000 */
[----:B------:R-:W-:Y:S01]  /*0c80*/  NOP ;  /* 0x0000000000007918 */ /* 0x000fe20000000000 */
[----:B---345:R-:W3:Y:S01]  /*0c90*/  LDC R3, c[0x0][0x39c] ;  /* 0x0000e700ff037b82 */ /* 0x038ee20000000800 */
[----:B------:R-:W-:Y:S01]  /*0ca0*/  BSSY.RECONVERGENT B2, `(.L_x_26) ;  /* 0x0000010000027945 */ /* 0x000fe20003800200 */
[----:B---3--:R-:W-:-:S05]  /*0cb0*/  VIADD R3, R3, 0xffffffff ;  /* 0xffffffff03037836 */ /* 0x008fca0000000000 */
[----:B------:R3:W-:Y:S01]  /*0cc0*/  @!P3 STS [UR8+0x24], R3 ;  /* 0x00002403ff00b988 */ /* 0x0007e20008000808 */
[----:B------:R-:W-:Y:S05]  /*0cd0*/  @P3 BRA `(.L_x_27) ;  /* 0x0000000000303947 */ /* 0x000fea0003800000 */
[----:B------:R-:W4:Y:S01]  /*0ce0*/  LDS R5, [UR8+0x34] ;  /* 0x00003408ff057984 */ /* 0x000f220008000800 */
[----:B------:R-:W5:Y:S03]  /*0cf0*/  LDC.64 R10, c[0x0][0x3b0] ;  /* 0x0000ec00ff0a7b82 */ /* 0x000f660000000a00 */
[----:B------:R-:W2:Y:S01]  /*0d00*/  LDS R4, [UR8+0x1c] ;  /* 0x00001c08ff047984 */ /* 0x000ea20008000800 */
[C---:B-----5:R-:W-:Y:S01]  /*0d10*/  SHF.L.U64.HI R8, R10.reuse, 0x1, R11 ;  /* 0x000000010a087819 */ /* 0x060fe2000001020b */
[----:B------:R-:W-:-:S03]  /*0d20*/  IMAD.SHL.U32 R7, R10, 0x2, RZ ;  /* 0x000000020a077824 */ /* 0x000fc600078e00ff */
[--C-:B--2---:R-:W-:Y:S02]  /*0d30*/  SHF.R.U32.HI R9, RZ, 0x4, R8.reuse ;  /* 0x00000004ff097819 */ /* 0x104fe40000011608 */
[----:B------:R-:W-:-:S05]  /*0d40*/  SHF.R.U64 R7, R7, 0x4, R8 ;  /* 0x0000000407077819 */ /* 0x000fca0000001208 */
[----:B------:R5:W-:Y:S01]  /*0d50*/  STS [UR8+0xc], R7 ;  /* 0x00000c07ff007988 */ /* 0x000be20008000808 */
[----:B----4-:R-:W-:Y:S02]  /*0d60*/  LOP3.LUT R5, R5, 0x7, RZ, 0xb8, !PT ;  /* 0x0000000705057812 */ /* 0x010fe400078eb8ff */
[----:B------:R-:W-:-:S03]  /*0d70*/  LOP3.LUT R4, R4, 0xf, R9, 0xb8, !PT ;  /* 0x0000000f04047812 */ /* 0x000fc600078eb809 */
[----:B------:R5:W-:Y:S04]  /*0d80*/  STS [UR8+0x34], R5 ;  /* 0x00003405ff007988 */ /* 0x000be80008000808 */
[----:B------:R5:W-:Y:S02]  /*0d90*/  STS [UR8+0x1c], R4 ;  /* 0x00001c04ff007988 */ /* 0x000be40008000808 */
.L_x_27:
[----:B------:R-:W-:Y:S05]  /*0da0*/  BSYNC.RECONVERGENT B2 ;  /* 0x0000000000027941 */ /* 0x000fea0003800200 */
.L_x_26:
[----:B------:R-:W-:Y:S04]  /*0db0*/  BSSY.RECONVERGENT B3, `(.L_x_28) ;  /* 0x000001a000037945 */ /* 0x000fe80003800200 */
[----:B------:R-:W-:Y:S04]  /*0dc0*/  BSSY.RELIABLE B2, `(.L_x_29) ;  /* 0x0000015000027945 */ /* 0x000fe80003800100 */
[----:B------:R-:W-:Y:S05]  /*0dd0*/  @P3 BRA `(.L_x_30) ;  /* 0x0000000000203947 */ /* 0x000fea0003800000 */
[----:B-----5:R-:W4:Y:S02]  /*0de0*/  LDS R4, [UR8+0x34] ;  /* 0x00003408ff047984 */ /* 0x020f240008000800 */
[----:B----4-:R-:W-:-:S05]  /*0df0*/  LOP3.LUT R4, R4, 0x38, RZ, 0xb8, !PT ;  /* 0x0000003804047812 */ /* 0x010fca00078eb8ff */
[----:B------:R4:W-:Y:S01]  /*0e00*/  STS [UR8+0x34], R4 ;  /* 0x00003404ff007988 */ /* 0x0009e20008000808 */
[----:B------:R-:W-:Y:S05]  /*0e10*/  @P3 BRA `(.L_x_31) ;  /* 0x0000000000203947 */ /* 0x000fea0003800000 */
[----:B----4-:R-:W4:Y:S01]  /*0e20*/  LDS R4, [UR8+0x8] ;  /* 0x00000808ff047984 */ /* 0x010f220008000800 */
[----:B------:R-:W-:-:S05]  /*0e30*/  IMAD.MOV.U32 R5, RZ, RZ, 0x780 ;  /* 0x00000780ff057424 */ /* 0x000fca00078e00ff */
[----:B----4-:R-:W-:-:S05]  /*0e40*/  LOP3.LUT R4, R4, 0x500, R5, 0xd8, !PT ;  /* 0x0000050004047812 */ /* 0x010fca00078ed805 */
[----:B------:R4:W-:Y:S02]  /*0e50*/  STS [UR8+0x8], R4 ;  /* 0x00000804ff007988 */ /* 0x0009e40008000808 */
.L_x_30:
[----:B------:R-:W-:Y:S05]  /*0e60*/  @P3 BRA `(.L_x_32) ;  /* 0x0000000000283947 */ /* 0x000fea0003800000 */
[----:B----45:R-:W4:Y:S02]  /*0e70*/  LDS R4, [UR8+0x8] ;  /* 0x00000808ff047984 */ /* 0x030f240008000800 */
[----:B----4-:R-:W-:-:S05]  /*0e80*/  LOP3.LUT R4, R4, 0x1800, RZ, 0xb8, !PT ;  /* 0x0000180004047812 */ /* 0x010fca00078eb8ff */
[----:B------:R5:W-:Y:S02]  /*0e90*/  STS [UR8+0x8], R4 ;  /* 0x00000804ff007988 */ /* 0x000be40008000808 */
.L_x_31:
[----:B------:R-:W-:Y:S05]  /*0ea0*/  @P3 BREAK.RELIABLE B2 ;  /* 0x0000000000023942 */ /* 0x000fea0003800100 */
[----:B------:R-:W-:Y:S05]  /*0eb0*/  @P3 BRA `(.L_x_33) ;  /* 0x0000000000243947 */ /* 0x000fea0003800000 */
[----:B----45:R-:W4:Y:S01]  /*0ec0*/  LDS R4, [UR8+0x8] ;  /* 0x00000808ff047984 */ /* 0x030f220008000800 */
[----:B------:R-:W-:-:S05]  /*0ed0*/  IMAD.MOV.U32 R5, RZ, RZ, 0x6000 ;  /* 0x00006000ff057424 */ /* 0x000fca00078e00ff */
[----:B----4-:R-:W-:-:S04]  /*0ee0*/  LOP3.LUT R4, R4, 0x6000, R5, 0xd8, !PT ;  /* 0x0000600004047812 */ /* 0x010fc800078ed805 */
[----:B------:R-:W-:-:S05]  /*0ef0*/  LOP3.LUT R4, R4, 0x400000, RZ, 0xb8, !PT ;  /* 0x0040000004047812 */ /* 0x000fca00078eb8ff */
[----:B------:R4:W-:Y:S02]  /*0f00*/  STS [UR8+0x8], R4 ;  /* 0x00000804ff007988 */ /* 0x0009e40008000808 */
.L_x_32:
[----:B------:R-:W-:Y:S05]  /*0f10*/  BSYNC.RELIABLE B2 ;  /* 0x0000000000027941 */ /* 0x000fea0003800100 */
.L_x_29:
[----:B----45:R-:W4:Y:S02]  /*0f20*/  @!P3 LDS R4, [UR8+0x8] ;  /* 0x00000808ff04b984 */ /* 0x030f240008000800 */
[----:B----4-:R-:W-:-:S05]  /*0f30*/  @!P3 LOP3.LUT R4, R4, 0x8000, RZ, 0xb8, !PT ;  /* 0x000080000404b812 */ /* 0x010fca00078eb8ff */
[----:B------:R4:W-:Y:S02]  /*0f40*/  @!P3 STS [UR8+0x8], R4 ;  /* 0x00000804ff00b988 */ /* 0x0009e40008000808 */
.L_x_33:
[----:B------:R-:W-:Y:S05]  /*0f50*/  BSYNC.RECONVERGENT B3 ;  /* 0x0000000000037941 */ /* 0x000fea0003800200 */
.L_x_28:
[----:B------:R-:W-:Y:S05]  /*0f60*/  WARPSYNC.ALL ;  /* 0x0000000000007948 */ /* 0x000fea0003800000 */
[----:B------:R-:W-:Y:S01]  /*0f70*/  NOP ;  /* 0x0000000000007918 */ /* 0x000fe20000000000 */
[----:B------:R-:W-:-:S04]  /*0f80*/  UIADD3 UR5, UPT, UPT, UR4, 0x80, URZ ;  /* 0x0000008004057890 */ /* 0x000fc8000fffe0ff */
[----:B------:R-:W-:-:S04]  /*0f90*/  UIADD3 UR12, UP0, UPT, UR5, UR14, URZ ;  /* 0x0000000e050c7290 */ /* 0x000fc8000ff1e0ff */
[----:B------:R-:W-:Y:S01]  /*0fa0*/  ULEA.HI.X.SX32 UR13, UR5, UR15, 0x1, UP0 ;  /* 0x0000000f050d7291 */ /* 0x000fe200080f0eff */
[----:B------:R-:W-:Y:S11]  /*0fb0*/  @P0 BRA `(.L_x_34) ;  /* 0x0000000000300947 */ /* 0x000ff60003800000 */
[----:B----45:R-:W4:Y:S01]  /*0fc0*/  S2R R4, SR_LANEID ;  /* 0x0000000000047919 */ /* 0x030f220000000000 */
[----:B------:R-:W-:Y:S05]  /*0fd0*/  WARPSYNC.ALL ;  /* 0x0000000000007948 */ /* 0x000fea0003800000 */
[----:B------:R-:W-:Y:S01]  /*0fe0*/  NOP ;  /* 0x0000000000007918 */ /* 0x000fe20000000000 */
[----:B----4-:R-:W-:-:S05]  /*0ff0*/  IMAD.SHL.U32 R8, R4, 0x4, RZ ;  /* 0x0000000404087824 */ /* 0x010fca00078e00ff */
[----:B------:R-:W4:Y:S01]  /*1000*/  LDS R7, [R8+UR8] ;  /* 0x0000000808077984 */ /* 0x000f220008000800 */
[----:B------:R-:W-:-:S05]  /*1010*/  IADD3 R4, P1, PT, R8, UR12, RZ ;  /* 0x0000000c08047c10 */ /* 0x000fca000ff3e0ff */
[----:B------:R-:W-:-:S05]  /*1020*/  IMAD.X R5, RZ, RZ, UR13, P1 ;  /* 0x0000000dff057e24 */ /* 0x000fca00088e06ff */
[----:B----4-:R4:W5:Y:S01]  /*1030*/  ATOMG.E.EXCH.STRONG.GPU PT, RZ, [R4], R7 ;  /* 0x0000000704ff73a8 */ /* 0x01096200041ee100 */
[----:B------:R-:W-:-:S04]  /*1040*/  DEPBAR {5,4,3,2,1,0} ;  /* 0x0000003f0000791a */ /* 0x000fc80000000000 */
[----:B------:R-:W2:Y:S02]  /*1050*/  CCTL.E.C.LDCU.IV.DEEP [UR12] ;  /* 0x000000000c007540 */ /* 0x000ea40009c08000 */
[----:B--2---:R4:W-:Y:S01]  /*1060*/  UTMACCTL.IV [UR12] ;  /* 0x000000000c0079b9 */ /* 0x0049e20008000000 */
[----:B------:R-:W-:Y:S01]  /*1070*/  NOP ;  /* 0x0000000000007918 */ /* 0x000fe20000000000 */
.L_x_34:
[----:B------:R-:W-:Y:S05]  /*1080*/  @P0 BRA `(.L_x_35) ;  /* 0x00000000000c0947 */ /* 0x000fea0003800000 */
[----:B------:R0:W-:Y:S01]  /*1090*/  UTMACMDFLUSH ;  /* 0x00000000000079b7 */ /* 0x0001e20000000000 */
[----:B------:R-:W-:Y:S05]  /*10a0*/  @P0 BRA `(.L_x_35) ;  /* 0x0000000000040947 */ /* 0x000fea0003800000 */
[----:B------:R-:W-:-:S04]  /*10b0*/  DEPBAR.LE SB0, 0x0 ;  /* 0x000080000000791a */ /* 0x000fc80000000000 */
.L_x_35:
[----:B------:R-:W-:Y:S05]  /*10c0*/  WARPSYNC.ALL ;  /* 0x0000000000007948 */ /* 0x000fea0003800000 */
[----:B------:R-:W-:Y:S01]  /*10d0*/  NOP ;  /* 0x0000000000007918 */ /* 0x000fe20000000000 */
[----:B-----5:R-:W-:Y:S06]  /*10e0*/  BAR.SYNC.DEFER_BLOCKING 0x0 ;  /* 0x0000000000007b1d */ /* 0x020fec0000010000 */
[----:B------:R-:W-:Y:S02]  /*10f0*/  BSSY.RECONVERGENT B3, `(.L_x_36) ;  /* 0x000000b000037945 */ /* 0x000fe40003800200 */
[----:B------:R-:W-:Y:S06]  /*1100*/  BAR.SYNC.DEFER_BLOCKING 0x0 ;  /* 0x0000000000007b1d */ /* 0x000fec0000010000 */
[----:B------:R5:W-:Y:S01]  /*1110*/  @!P0 STS [R12], RZ ;  /* 0x000000ff0c008388 */ /* 0x000be20000000800 */
[----:B------:R-:W-:Y:S01]  /*1120*/  NOP ;  /* 0x0000000000007918 */ /* 0x000fe20000000000 */
[----:B------:R-:W-:Y:S05]  /*1130*/  @P3 BRA `(.L_x_37) ;  /* 0x0000000000183947 */ /* 0x000fea0003800000 */
[----:B----4-:R-:W4:Y:S01]  /*1140*/  LDS R4, [UR8+0x8] ;  /* 0x00000808ff047984 */ /* 0x010f220008000800 */
[----:B--2---:R-:W2:Y:S01]  /*1150*/  LDC.64 R8, c[0x0][0x390] ;  /* 0x0000e400ff087b82 */ /* 0x004ea20000000a00 */
[----:B------:R-:W-:Y:S02]  /*1160*/  IMAD.MOV.U32 R5, RZ, RZ, 0x70 ;  /* 0x00000070ff057424 */ /* 0x000fe400078e00ff */
[----:B--2---:R2:W-:Y:S03]  /*1170*/  STS.64 [UR8], R8 ;  /* 0x00000008ff007988 */ /* 0x0045e60008000a08 */
[----:B----4-:R-:W-:-:S05]  /*1180*/  LOP3.LUT R4, R4, 0x10, R5, 0xd8, !PT ;  /* 0x0000001004047812 */ /* 0x010fca00078ed805 */
[----:B------:R2:W-:Y:S02]  /*1190*/  STS [UR8+0x8], R4 ;  /* 0x00000804ff007988 */ /* 0x0005e40008000808 */
.L_x_37:
[----:B----4-:R-:W-:Y:S05]  /*11a0*/  BSYNC.RECONVERGENT B3 ;  /* 0x0000000000037941 */ /* 0x010fea0003800200 */
.L_x_36:
[----:B------:R-:W-:Y:S04]  /*11b0*/  BSSY.RECONVERGENT B4, `(.L_x_38) ;  /* 0x0000011000047945 */ /* 0x000fe80003800200 */
[----:B------:R-:W-:Y:S04]  /*11c0*/  BSSY.RELIABLE B3, `(.L_x_39) ;  /* 0x000000e000037945 */ /* 0x000fe80003800100 */
[----:B------:R-:W-:Y:S05]  /*11d0*/  @P3 BRA `(.L_x_40) ;  /* 0x0000000000243947 */ /* 0x000fea0003800000 */
[----:B--2---:R-:W2:Y:S01]  /*11e0*/  LDS R4, [UR8+0x34] ;  /* 0x00003408ff047984 */ /* 0x004ea20008000800 */
[----:B------:R-:W-:-:S05]  /*11f0*/  IMAD.MOV.U32 R5, RZ, RZ, 0x3f000000 ;  /* 0x3f000000ff057424 */ /* 0x000fca00078e00ff */
[----:B--2---:R-:W-:-:S05]  /*1200*/  LOP3.LUT R4, R4, 0xff000000, R5, 0xb8, !PT ;  /* 0xff00000004047812 */ /* 0x004fca00078eb805 */
[----:B------:R2:W-:Y:S01]  /*1210*/  STS [UR8+0x34], R4 ;  /* 0x00003404ff007988 */ /* 0x0005e20008000808 */
[----:B------:R-:W-:Y:S05]  /*1220*/  @P3 BRA `(.L_x_41) ;  /* 0x00000000001c3947 */ /* 0x000fea0003800000 */
[----:B--2---:R-:W2:Y:S01]  /*1230*/  LDS R4, [UR8+0x38] ;  /* 0x00003808ff047984 */ /* 0x004ea20008000800 */
[----:B------:R-:W-:-:S05]  /*1240*/  IMAD.MOV.U32 R5, RZ, RZ, 0x7f ;  /* 0x0000007fff057424 */ /* 0x000fca00078e00ff */
[----:B--2---:R-:W-:-:S05]  /*1250*/  LOP3.LUT R4, R4, 0xff, R5, 0xb8, !PT ;  /* 0x000000ff04047812 */ /* 0x004fca00078eb805 */
[----:B------:R4:W-:Y:S02]  /*1260*/  STS [UR8+0x38], R4 ;  /* 0x00003804ff007988 */ /* 0x0009e40008000808 */
.L_x_40:
[----:B------:R-:W-:Y:S05]  /*1270*/  @P3 BREAK.RELIABLE B3 ;  /* 0x0000000000033942 */ /* 0x000fea0003800100 */
[----:B------:R-:W-:Y:S05]  /*1280*/  @P3 BRA `(.L_x_42) ;  /* 0x00000000000c3947 */ /* 0x000fea0003800000 */
[----:B------:R2:W-:Y:S02]  /*1290*/  STS [UR8+0x20], R3 ;  /* 0x00002003ff007988 */ /* 0x0005e40008000808 */
.L_x_41:
[----:B------:R-:W-:Y:S05]  /*12a0*/  BSYNC.RELIABLE B3 ;  /* 0x0000000000037941 */ /* 0x000fea0003800100 */
.L_x_39:
[----:B------:R2:W-:Y:S02]  /*12b0*/  @!P3 STS [UR8+0x24], R2 ;  /* 0x00002402ff00b988 */ /* 0x0005e40008000808 */
.L_x_42:
[----:B------:R-:W-:Y:S05]  /*12c0*/  BSYNC.RECONVERGENT B4 ;  /* 0x0000000000047941 */ /* 0x000fea0003800200 */
.L_x_38:
[----:B------:R-:W-:Y:S05]  /*12d0*/  WARPSYNC.ALL ;  /* 0x0000000000007948 */ /* 0x000fea0003800000 */
[----:B------:R-:W-:Y:S01]  /*12e0*/  NOP ;  /* 0x0000000000007918 */ /* 0x000fe20000000000 */
[----:B------:R-:W-:Y:S04]  /*12f0*/  BSSY.RECONVERGENT B4, `(.L_x_43) ;  /* 0x000000e000047945 */ /* 0x000fe80003800200 */
[----:B------:R-:W-:Y:S05]  /*1300*/  @P3 BRA `(.L_x_44) ;  /* 0x0000000000303947 */ /* 0x000fea0003800000 */
[----:B--23--:R-:W2:Y:S01]  /*1310*/  LDS R3, [UR8+0x34] ;  /* 0x00003408ff037984 */ /* 0x00cea20008000800 */
[----:B----4-:R-:W3:Y:S03]  /*1320*/  LDC.64 R4, c[0x0][0x3b8] ;  /* 0x0000ee00ff047b82 */ /* 0x010ee60000000a00 */
        /* <DEDUP_REMOVED lines=10> */
.L_x_44:
[----:B------:R-:W-:Y:S05]  /*13d0*/  BSYNC.RECONVERGENT B4 ;  /* 0x0000000000047941 */ /* 0x000fea0003800200 */
.L_x_43:
[----:B------:R-:W-:Y:S04]  /*13e0*/  BSSY.RECONVERGENT B5, `(.L_x_45) ;  /* 0x000001a000057945 */ /* 0x000fe80003800200 */
[----:B------:R-:W-:Y:S04]  /*13f0*/  BSSY.RELIABLE B4, `(.L_x_46) ;  /* 0x0000015000047945 */ /* 0x000fe80003800100 */
[----:B------:R-:W-:Y:S05]  /*1400*/  @P3 BRA `(.L_x_47) ;  /* 0x0000000000203947 */ /* 0x000fea0003800000 */
[----:B--23--:R-:W2:Y:S02]  /*1410*/  LDS R2, [UR8+0x34] ;  /* 0x00003408ff027984 */ /* 0x00cea40008000800 */
[----:B--2---:R-:W-:-:S05]  /*1420*/  LOP3.LUT R2, R2, 0x38, RZ, 0xb8, !PT ;  /* 0x0000003802027812 */ /* 0x004fca00078eb8ff */
[----:B------:R2:W-:Y:S01]  /*1430*/  STS [UR8+0x34], R2 ;  /* 0x00003402ff007988 */ /* 0x0005e20008000808 */
[----:B------:R-:W-:Y:S05]  /*1440*/  @P3 BRA `(.L_x_48) ;  /* 0x0000000000203947 */ /* 0x000fea0003800000 */
[----:B--2---:R-:W2:Y:S01]  /*1450*/  LDS R2, [UR8+0x8] ;  /* 0x00000808ff027984 */ /* 0x004ea20008000800 */
[----:B------:R-:W-:-:S05]  /*1460*/  IMAD.MOV.U32 R3, RZ, RZ, 0x780 ;  /* 0x00000780ff037424 */ /* 0x000fca00078e00ff */
[----:B--2---:R-:W-:-:S05]  /*1470*/  LOP3.LUT R2, R2, 0x500, R3, 0xd8, !PT ;  /* 0x0000050002027812 */ /* 0x004fca00078ed803 */
[----:B------:R2:W-:Y:S02]  /*1480*/  STS [UR8+0x8], R2 ;  /* 0x00000802ff007988 */ /* 0x0005e40008000808 */
.L_x_47:
[----:B------:R-:W-:Y:S05]  /*1490*/  @P3 BRA `(.L_x_49) ;  /* 0x0000000000283947 */ /* 0x000fea0003800000 */
[----:B--23--:R-:W2:Y:S02]  /*14a0*/  LDS R2, [UR8+0x8] ;  /* 0x00000808ff027984 */ /* 0x00cea40008000800 */
[----:B--2---:R-:W-:-:S05]  /*14b0*/  LOP3.LUT R2, R2, 0x1800, RZ, 0xb8, !PT ;  /* 0x0000180002027812 */ /* 0x004fca00078eb8ff */
[----:B------:R3:W-:Y:S02]  /*14c0*/  STS [UR8+0x8], R2 ;  /* 0x00000802ff007988 */ /* 0x0007e40008000808 */
.L_x_48:
[----:B------:R-:W-:Y:S05]  /*14d0*/  @P3 BREAK.RELIABLE B4 ;  /* 0x0000000000043942 */ /* 0x000fea0003800100 */
[----:B------:R-:W-:Y:S05]  /*14e0*/  @P3 BRA `(.L_x_50) ;  /* 0x0000000000243947 */ /* 0x000fea0003800000 */
[----:B--23--:R-:W2:Y:S01]  /*14f0*/  LDS R2, [UR8+0x8] ;  /* 0x00000808ff027984 */ /* 0x00cea20008000800 */
[----:B------:R-:W-:-:S05]  /*1500*/  IMAD.MOV.U32 R3, RZ, RZ, 0x6000 ;  /* 0x00006000ff037424 */ /* 0x000fca00078e00ff */
[----:B--2---:R-:W-:-:S04]  /*1510*/  LOP3.LUT R2, R2, 0x6000, R3, 0xd8, !PT ;  /* 0x0000600002027812 */ /* 0x004fc800078ed803 */
[----:B------:R-:W-:-:S05]  /*1520*/  LOP3.LUT R2, R2, 0x400000, RZ, 0xb8, !PT ;  /* 0x0040000002027812 */ /* 0x000fca00078eb8ff */
[----:B------:R2:W-:Y:S02]  /*1530*/  STS [UR8+0x8], R2 ;  /* 0x00000802ff007988 */ /* 0x0005e40008000808 */
.L_x_49:
[----:B------:R-:W-:Y:S05]  /*1540*/  BSYNC.RELIABLE B4 ;  /* 0x0000000000047941 */ /* 0x000fea0003800100 */
.L_x_46:
[----:B--23--:R-:W2:Y:S02]  /*1550*/  @!P3 LDS R2, [UR8+0x8] ;  /* 0x00000808ff02b984 */ /* 0x00cea40008000800 */
[----:B--2---:R-:W-:-:S05]  /*1560*/  @!P3 LOP3.LUT R2, R2, 0x8000, RZ, 0xb8, !PT ;  /* 0x000080000202b812 */ /* 0x004fca00078eb8ff */
[----:B------:R2:W-:Y:S02]  /*1570*/  @!P3 STS [UR8+0x8], R2 ;  /* 0x00000802ff00b988 */ /* 0x0005e40008000808 */
.L_x_50:
[----:B------:R-:W-:Y:S05]  /*1580*/  BSYNC.RECONVERGENT B5 ;  /* 0x0000000000057941 */ /* 0x000fea0003800200 */
.L_x_45:
[----:B------:R-:W-:Y:S05]  /*1590*/  WARPSYNC.ALL ;  /* 0x0000000000007948 */ /* 0x000fea0003800000 */
[----:B------:R-:W-:Y:S01]  /*15a0*/  NOP ;  /* 0x0000000000007918 */ /* 0x000fe20000000000 */
[----:B------:R-:W-:-:S04]  /*15b0*/  UIADD3 UR4, UPT, UPT, UR4, 0x100, URZ ;  /* 0x0000010004047890 */ /* 0x000fc8000fffe0ff */
[----:B------:R-:W-:-:S04]  /*15c0*/  UIADD3 UR14, UP0, UPT, UR4, UR14, URZ ;  /* 0x0000000e040e7290 */ /* 0x000fc8000ff1e0ff */
[----:B------:R-:W-:Y:S01]  /*15d0*/  ULEA.HI.X.SX32 UR15, UR4, UR15, 0x1, UP0 ;  /* 0x0000000f040f7291 */ /* 0x000fe200080f0eff */
[----:B------:R-:W-:Y:S11]  /*15e0*/  @P0 BRA `(.L_x_51) ;  /* 0x0000000000300947 */ /* 0x000ff60003800000 */
[----:B--23--:R-:W2:Y:S01]  /*15f0*/  S2R R2, SR_LANEID ;  /* 0x0000000000027919 */ /* 0x00cea20000000000 */
[----:B------:R-:W-:Y:S05]  /*1600*/  WARPSYNC.ALL ;  /* 0x0000000000007948 */ /* 0x000fea0003800000 */
[----:B------:R-:W-:Y:S01]  /*1610*/  NOP ;  /* 0x0000000000007918 */ /* 0x000fe20000000000 */
[----:B--2-4-:R-:W-:-:S05]  /*1620*/  IMAD.SHL.U32 R4, R2, 0x4, RZ ;  /* 0x0000000402047824 */ /* 0x014fca00078e00ff */
[----:B------:R-:W2:Y:S01]  /*1630*/  LDS R5, [R4+UR8] ;  /* 0x0000000804057984 */ /* 0x000ea20008000800 */
[----:B------:R-:W-:-:S05]  /*1640*/  IADD3 R2, P1, PT, R4, UR14, RZ ;  /* 0x0000000e04027c10 */ /* 0x000fca000ff3e0ff */
[----:B------:R-:W-:-:S05]  /*1650*/  IMAD.X R3, RZ, RZ, UR15, P1 ;  /* 0x0000000fff037e24 */ /* 0x000fca00088e06ff */
[----:B--2---:R2:W3:Y:S01]  /*1660*/  ATOMG.E.EXCH.STRONG.GPU PT, RZ, [R2], R5 ;  /* 0x0000000502ff73a8 */ /* 0x0044e200041ee100 */
[----:B------:R-:W-:-:S04]  /*1670*/  DEPBAR {5,4,3,2,1,0} ;  /* 0x0000003f0000791a */ /* 0x000fc80000000000 */
[----:B------:R-:W4:Y:S02]  /*1680*/  CCTL.E.C.LDCU.IV.DEEP [UR14] ;  /* 0x000000000e007540 */ /* 0x000f240009c08000 */
[----:B----4-:R2:W-:Y:S01]  /*1690*/  UTMACCTL.IV [UR14] ;  /* 0x000000000e0079b9 */ /* 0x0105e20008000000 */
[----:B------:R-:W-:Y:S01]  /*16a0*/  NOP ;  /* 0x0000000000007918 */ /* 0x000fe20000000000 */
.L_x_51:
[----:B------:R-:W-:Y:S05]  /*16b0*/  @P0 BRA `(.L_x_52) ;  /* 0x00000000000c0947 */ /* 0x000fea0003800000 */
[----:B------:R0:W-:Y:S01]  /*16c0*/  UTMACMDFLUSH ;  /* 0x00000000000079b7 */ /* 0x0001e20000000000 */
[----:B------:R-:W-:Y:S05]  /*16d0*/  @P0 BRA `(.L_x_52) ;  /* 0x0000000000040947 */ /* 0x000fea0003800000 */
[----:B------:R-:W-:-:S04]  /*16e0*/  DEPBAR.LE SB0, 0x0 ;  /* 0x000080000000791a */ /* 0x000fc80000000000 */
.L_x_52:
[----:B------:R-:W-:Y:S05]  /*16f0*/  WARPSYNC.ALL ;  /* 0x0000000000007948 */ /* 0x000fea0003800000 */
[----:B------:R-:W-:Y:S01]  /*1700*/  NOP ;  /* 0x0000000000007918 */ /* 0x000fe20000000000 */
[----:B---3--:R-:W-:Y:S01]  /*1710*/  BAR.SYNC.DEFER_BLOCKING 0x0 ;  /* 0x0000000000007b1d */ /* 0x008fe20000010000 */
[----:B------:R-:W-:Y:S01]  /*1720*/  ISETP.GE.AND P0, PT, R6, 0x1, PT ;  /* 0x000000010600780c */ /* 0x000fe20003f06270 */
[----:B------:R-:W-:Y:S01]  /*1730*/  USHF.L.U32 UR11, UR11, 0x7, URZ ;  /* 0x000000070b0b7899 */ /* 0x000fe200080006ff */
[----:B--2---:R-:W-:Y:S01]  /*1740*/  SHF.R.U32.HI R2, RZ, 0x5, R0 ;  /* 0x00000005ff027819 */ /* 0x004fe20000011600 */
[----:B------:R-:W-:-:S02]  /*1750*/  USHF.L.U32 UR31, UR31, 0x6, URZ ;  /* 0x000000061f1f7899 */ /* 0x000fc400080006ff */
[----:B------:R-:W-:Y:S01]  /*1760*/  VOTEU.ALL UP0, P3 ;  /* 0x0000000000ff7886 */ /* 0x000fe20001800000 */
[----:B------:R-:W-:Y:S01]  /*1770*/  UMOV UR4, 0x1 ;  /* 0x0000000100047882 */ /* 0x000fe20000000000 */
[----:B------:R-:W-:Y:S01]  /*1780*/  VOTEU.ALL UP1, P3 ;  /* 0x0000000000ff7886 */ /* 0x000fe20001820000 */
[----:B------:R-:W-:Y:S02]  /*1790*/  R2UR UR24, R2 ;  /* 0x00000000021872ca */ /* 0x000fe400000e0000 */
[----:B------:R-:W-:-:S04]  /*17a0*/  @!UP0 UIADD3 UR16, UPT, UPT, -UR4, 0x100000, URZ ;  /* 0x0010000004108890 */ /* 0x000fc8000fffe1ff */
[----:B------:R-:W-:Y:S02]  /*17b0*/  @!UP0 USHF.L.U32 UR17, UR16, 0xb, URZ ;  /* 0x0000000b10118899 */ /* 0x000fe400080006ff */
[----:B------:R-:W-:Y:S02]  /*17c0*/  @!UP0 USHF.L.U32 UR16, UR16, 0x1, URZ ;  /* 0x0000000110108899 */ /* 0x000fe400080006ff */
[----:B------:R-:W-:-:S04]  /*17d0*/  @!UP0 UIADD3 UR4, UPT, UPT, -UR4, 0x100000, URZ ;  /* 0x0010000004048890 */ /* 0x000fc8000fffe1ff */
[----:B------:R-:W-:Y:S02]  /*17e0*/  @!UP0 USHF.L.U32 UR5, UR4, 0xb, URZ ;  /* 0x0000000b04058899 */ /* 0x000fe400080006ff */
[----:B------:R-:W-:Y:S01]  /*17f0*/  @!UP0 USHF.L.U32 UR4, UR4, 0x1, URZ ;  /* 0x0000000104048899 */ /* 0x000fe200080006ff */
[----:B------:R-:W-:Y:S01]  /*1800*/  VOTEU.ALL UP0, P3 ;  /* 0x0000000000ff7886 */ /* 0x000fe20001800000 */
[----:B------:R-:W2:Y:S04]  /*1810*/  FENCE.VIEW.ASYNC.S ;  /* 0x00000000000073c6 */ /* 0x000ea80000000000 */
[----:B--2---:R2:W3:Y:S06]  /*1820*/  @!UP0 SYNCS.EXCH.64 URZ, [UR8+0x6000], UR16 ;  /* 0x0060001008ff85b2 */ /* 0x0044ec0008000100 */
[----:B------:R2:W4:Y:S01]  /*1830*/  @!UP1 SYNCS.EXCH.64 URZ, [UR8+0x6010], UR4 ;  /* 0x0060100408ff95b2 */ /* 0x0005220008000100 */
[----:B------:R-:W-:Y:S05]  /*1840*/  @!P0 BRA `(.L_x_53) ;  /* 0x0000000400f08947 */ /* 0x000fea0003800000 */
[----:B---34-:R-:W-:Y:S01]  /*1850*/  BAR.SYNC.DEFER_BLOCKING 0x0 ;  /* 0x0000000000007b1d */ /* 0x018fe20000010000 */
[----:B------:R-:W-:Y:S01]  /*1860*/  @!P3 IMAD.MOV.U32 R2, RZ, RZ, 0x6000 ;  /* 0x00006000ff02b424 */ /* 0x000fe200078e00ff */
[----:B------:R-:W-:Y:S02]  /*1870*/  ELECT P1, URZ, PT ;  /* 0x0000000000ff782f */ /* 0x000fe40003820000 */
[----:B------:R-:W-:Y:S02]  /*1880*/  ELECT P0, URZ, PT ;  /* 0x0000000000ff782f */ /* 0x000fe40003800000 */
[C---:B------:R-:W-:Y:S01]  /*1890*/  ISETP.LT.U32.AND P1, PT, R36.reuse, 0x20, P1 ;  /* 0x000000202400780c */ /* 0x040fe20000f21070 */
[----:B------:R-:W-:Y:S01]  /*18a0*/  UIADD3 UR28, UPT, UPT, UR8, 0x4000, URZ ;  /* 0x00004000081c7890 */ /* 0x000fe2000fffe0ff */
[----:B------:R-:W-:Y:S01]  /*18b0*/  ISETP.LT.U32.AND P0, PT, R36, 0x20, P0 ;  /* 0x000000202400780c */ /* 0x000fe20000701070 */
[----:B--2---:R-:W-:Y:S02]  /*18c0*/  USHF.R.U32.HI UR16, URZ, 0x4, UR8 ;  /* 0x00000004ff107899 */ /* 0x004fe40008011608 */
[----:B------:R-:W-:-:S02]  /*18d0*/  USHF.R.U32.HI UR18, URZ, 0x4, UR28 ;  /* 0x00000004ff127899 */ /* 0x000fc4000801161c */
[----:B------:R-:W-:Y:S02]  /*18e0*/  USGXT.U32 UR16, UR16, 0xe ;  /* 0x0000000e1010789a */ /* 0x000fe40008000000 */
[----:B------:R-:W-:Y:S01]  /*18f0*/  USGXT.U32 UR18, UR18, 0xe ;  /* 0x0000000e1212789a */ /* 0x000fe20008000000 */
[----:B------:R-:W-:Y:S01]  /*1900*/  UMOV UR4, URZ ;  /* 0x000000ff00047c82 */ /* 0x000fe20008000000 */
[----:B------:R-:W-:Y:S02]  /*1910*/  UMOV UR17, 0x40004040 ;  /* 0x4000404000117882 */ /* 0x000fe40000000000 */
[----:B------:R-:W-:Y:S01]  /*1920*/  VOTEU.ANY UP0, P1 ;  /* 0x0000000000ff7886 */ /* 0x000fe20000800100 */
[----:B------:R-:W-:Y:S01]  /*1930*/  VOTEU.ANY UP2, P1 ;  /* 0x0000000000ff7886 */ /* 0x000fe20000840100 */
[----:B------:R-:W-:Y:S01]  /*1940*/  VOTEU.ANY UP1, P0 ;  /* 0x0000000000ff7886 */ /* 0x000fe20000020100 */
[----:B------:R-:W-:Y:S01]  /*1950*/  VOTEU.ANY UP3, P0 ;  /* 0x0000000000ff7886 */ /* 0x000fe20000060100 */
[----:B------:R-:W-:Y:S01]  /*1960*/  UMOV UR19, 0x40004040 ;  /* 0x4000404000137882 */ /* 0x000fe20000000000 */
[----:B------:R2:W-:Y:S01]  /*1970*/  @!P3 SYNCS.ARRIVE.TRANS64 RZ, [UR8+0x6000], R2 ;  /* 0x00600002ffffb9a7 */ /* 0x0005e20008000008 */
[----:B------:R3:W-:Y:S06]  /*1980*/  MEMBAR.ALL.CTA ;  /* 0x0000000000007992 */ /* 0x0007ec0000008000 */
[----:B---3--:R-:W3:Y:S01]  /*1990*/  FENCE.VIEW.ASYNC.S ;  /* 0x00000000000073c6 */ /* 0x008ee20000000000 */
[----:B------:R-:W-:Y:S01]  /*19a0*/  @UP0 UIADD3 UR9, UPT, UPT, UR8, 0x6000, URZ ;  /* 0x0000600008090890 */ /* 0x000fe2000fffe0ff */
[----:B------:R-:W-:Y:S01]  /*19b0*/  @UP0 UMOV UR10, URZ ;  /* 0x000000ff000a0c82 */ /* 0x000fe20008000000 */
[----:B------:R-:W-:Y:S01]  /*19c0*/  @UP1 UIADD3 UR29, UPT, UPT, UR8, 0x6000, URZ ;  /* 0x00006000081d1890 */ /* 0x000fe2000fffe0ff */
[----:B------:R-:W-:Y:S01]  /*19d0*/  @UP1 UMOV UR30, URZ ;  /* 0x000000ff001e1c82 */ /* 0x000fe20008000000 */
[----:B------:R-:W-:-:S02]  /*19e0*/  UIADD3 UR22, UP0, UPT, UR16, 0x2, URZ ;  /* 0x0000000210167890 */ /* 0x000fc4000ff1e0ff */
[----:B------:R-:W-:Y:S02]  /*19f0*/  UIADD3 UR20, UP1, UPT, UR18, 0x2, URZ ;  /* 0x0000000212147890 */ /* 0x000fe4000ff3e0ff */
[----:B------:R-:W-:Y:S02]  /*1a00*/  UIADD3.X UR23, UPT, UPT, UR4, 0x40004040, URZ, UP0, !UPT ;  /* 0x4000404004177890 */ /* 0x000fe400087fe4ff */
[----:B------:R-:W-:Y:S02]  /*1a10*/  UIADD3.X UR21, UPT, UPT, UR4, 0x40004040, URZ, UP1, !UPT ;  /* 0x4000404004157890 */ /* 0x000fe40008ffe4ff */
[----:B------:R-:W-:Y:S02]  /*1a20*/  UIADD3.64 UR26, UPT, UPT, UR22, 0x2, URZ ;  /* 0x00000002161a7897 */ /* 0x000fe4000fffe0ff */
[----:B------:R-:W-:Y:S02]  /*1a30*/  UIADD3.64 UR34, UPT, UPT, UR22, 0x4, URZ ;  /* 0x0000000416227897 */ /* 0x000fe4000fffe0ff */
[----:B------:R-:W-:-:S02]  /*1a40*/  UIADD3.64 UR32, UPT, UPT, UR20, 0x2, URZ ;  /* 0x0000000214207897 */ /* 0x000fc4000fffe0ff */
[----:B------:R-:W-:Y:S02]  /*1a50*/  UIADD3.64 UR36, UPT, UPT, UR20, 0x4, URZ ;  /* 0x0000000414247897 */ /* 0x000fe4000fffe0ff */
[----:B------:R-:W-:Y:S01]  /*1a60*/  UISETP.NE.U32.AND UP0, UPT, UR24, URZ, UPT ;  /* 0x000000ff1800728c */ /* 0x000fe2000bf05070 */
[----:B---3--:R-:W-:Y:S06]  /*1a70*/  BAR.SYNC.DEFER_BLOCKING 0x0 ;  /* 0x0000000000007b1d */ /* 0x008fec0000010000 */
[----:B------:R2:W-:Y:S02]  /*1a80*/  @UP2 UTMALDG.2D [UR8], [UR6] ;  /* 0x00000008060025b4 */ /* 0x0005e40008008000 */
[----:B------:R-:W-:Y:S06]  /*1a90*/  BAR.SYNC.DEFER_BLOCKING 0x0 ;  /* 0x0000000000007b1d */ /* 0x000fec0000010000 */
[----:B------:R2:W-:Y:S02]  /*1aa0*/  @UP3 UTMALDG.2D [UR28], [UR12] ;  /* 0x0000001c0c0035b4 */ /* 0x0005e40008008000 */
[----:B------:R-:W-:Y:S06]  /*1ab0*/  BAR.SYNC.DEFER_BLOCKING 0x0 ;  /* 0x0000000000007b1d */ /* 0x000fec0000010000 */
[----:B------:R-:W3:Y:S02]  /*1ac0*/  SYNCS.PHASECHK.TRANS64.TRYWAIT P0, [UR8+0x6000], RZ ;  /* 0x006000ffff0075a7 */ /* 0x000ee40008001108 */
[----:B--23--:R-:W-:Y:S05]  /*1ad0*/  @!P0 BRA `(.L_x_54) ;  /* 0x0000000800d88947 */ /* 0x00cfea0003800000 */
.L_x_66:
[----:B------:R-:W-:Y:S05]  /*1ae0*/  BRA.U UP0, `(.L_x_55) ;  /* 0x0000000100347547 */ /* 0x000fea000b800000 */
[----:B------:R-:W-:Y:S01]  /*1af0*/  UMOV UR4, 0x0 ;  /* 0x0000000000047882 */ /* 0x000fe20000000000 */
[----:B------:R-:W-:Y:S01]  /*1b00*/  UMOV UR5, 0x8100490 ;  /* 0x0810049000057882 */ /* 0x000fe20000000000 */
[----:B------:R-:W-:Y:S01]  /*1b10*/  UMOV UR28, 0x0 ;  /* 0x00000000001c7882 */ /* 0x000fe20000000000 */
[----:B------:R-:W-:Y:S01]  /*1b20*/  UMOV UR29, 0x8100490 ;  /* 0x08100490001d7882 */ /* 0x000fe20000000000 */
[----:B------:R-:W-:Y:S01]  /*1b30*/  UMOV UR38, 0x0 ;  /* 0x0000000000267882 */ /* 0x000fe20000000000 */
[----:B------:R-:W-:Y:S01]  /*1b40*/  UMOV UR39, 0x8100490 ;  /* 0x0810049000277882 */ /* 0x000fe20000000000 */
[----:B------:R2:W-:Y:S01]  /*1b50*/  UTCHMMA gdesc[UR16], gdesc[UR18], tmem[UR25], tmem[UR4], idesc[UR5], !UPT ;  /* 0x00ff0412100075ea */ /* 0x0005e2000f800019 */
[----:B------:R-:W-:Y:S01]  /*1b60*/  UMOV UR40, 0x0 ;  /* 0x0000000000287882 */ /* 0x000fe20000000000 */
[----:B------:R-:W-:Y:S01]  /*1b70*/  UMOV UR41, 0x8100490 ;  /* 0x0810049000297882 */ /* 0x000fe20000000000 */
[----:B------:R2:W-:Y:S01]  /*1b80*/  UTCHMMA gdesc[UR22], gdesc[UR20], tmem[UR25], tmem[UR28], idesc[UR29], UPT ;  /* 0x00ff1c14160075ea */ /* 0x0005e2000b800019 */
[----:B------:R2:W-:Y:S01]  /*1b90*/  UTCHMMA gdesc[UR26], gdesc[UR32], tmem[UR25], tmem[UR38], idesc[UR39], UPT ;  /* 0x00ff26201a0075ea */ /* 0x0005e2000b800019 */
[----:B------:R2:W-:Y:S01]  /*1ba0*/  UTCHMMA gdesc[UR34], gdesc[UR36], tmem[UR25], tmem[UR40], idesc[UR41], UPT ;  /* 0x00ff2824220075ea */ /* 0x0005e2000b800019 */
[----:B------:R-:W-:Y:S01]  /*1bb0*/  NOP ;  /* 0x0000000000007918 */ /* 0x000fe20000000000 */
.L_x_55:
[----:B------:R-:W-:Y:S01]  /*1bc0*/  ELECT P0, URZ, PT ;  /* 0x0000000000ff782f */ /* 0x000fe20003800000 */
[----:B--2---:R-:W-:-:S03]  /*1bd0*/  UIADD3 UR4, UPT, UPT, UR8, 0x6010, URZ ;  /* 0x0000601008047890 */ /* 0x004fc6000fffe0ff */
[----:B------:R-:W-:Y:S01]  /*1be0*/  ISETP.LT.U32.AND P0, PT, R36, 0x20, P0 ;  /* 0x000000202400780c */ /* 0x000fe20000701070 */
[----:B------:R-:W-:-:S12]  /*1bf0*/  UMOV UR5, URZ ;  /* 0x000000ff00057c82 */ /* 0x000fd80008000000 */
[----:B------:R-:W-:Y:S01]  /*1c00*/  VOTEU.ANY UP0, P0 ;  /* 0x0000000000ff7886 */ /* 0x000fe20000000100 */
[----:B------:R-:W-:Y:S01]  /*1c10*/  VOTEU.ANY UP1, P0 ;  /* 0x0000000000ff7886 */ /* 0x000fe20000020100 */
[----:B------:R-:W-:-:S03]  /*1c20*/  ISETP.GE.U32.AND P0, PT, R6, 0x41, PT ;  /* 0x000000410600780c */ /* 0x000fc60003f06070 */
[----:B------:R-:W-:Y:S02]  /*1c30*/  @UP0 UMOV UR9, UR4 ;  /* 0x0000000400090c82 */ /* 0x000fe40008000000 */
[----:B------:R2:W-:Y:S01]  /*1c40*/  @UP1 UTCBAR [UR9], URZ ;  /* 0x000000ff090013e9 */ /* 0x0005e200080000ff */
[----:B------:R-:W-:Y:S06]  /*1c50*/  BAR.SYNC.DEFER_BLOCKING 0x0 ;  /* 0x0000000000007b1d */ /* 0x000fec0000010000 */
[----:B------:R-:W3:Y:S02]  /*1c60*/  SYNCS.PHASECHK.TRANS64.TRYWAIT P1, [UR8+0x6010], RZ ;  /* 0x006010ffff0075a7 */ /* 0x000ee40008021108 */
[----:B--23--:R-:W-:Y:S05]  /*1c70*/  @!P1 BRA `(.L_x_56) ;  /* 0x00000008007c9947 */ /* 0x00cfea0003800000 */
.L_x_67:
[----:B------:R-:W-:Y:S05]  /*1c80*/  @!P0 BRA `(.L_x_53) ;  /* 0x0000000000e08947 */ /* 0x000fea0003800000 */
[----:B------:R-:W-:Y:S01]  /*1c90*/  IMAD.MOV.U32 R2, RZ, RZ, 0x1 ;  /* 0x00000001ff027424 */ /* 0x000fe200078e00ff */
[----:B------:R-:W2:Y:S01]  /*1ca0*/  LDCU UR44, c[0x0][0x3a0] ;  /* 0x00007400ff2c77ac */ /* 0x000ea20008000800 */
[----:B------:R-:W-:-:S05]  /*1cb0*/  UMOV UR10, 0x40 ;  /* 0x00000040000a7882 */ /* 0x000fca0000000000 */
.L_x_60:
[----:B------:R-:W-:Y:S01]  /*1cc0*/  BAR.SYNC.DEFER_BLOCKING 0x0 ;  /* 0x0000000000007b1d */ /* 0x000fe20000010000 */
[----:B------:R-:W-:Y:S01]  /*1cd0*/  @!P3 IMAD.MOV.U32 R3, RZ, RZ, 0x6000 ;  /* 0x00006000ff03b424 */ /* 0x000fe200078e00ff */
[----:B------:R-:W-:Y:S02]  /*1ce0*/  ELECT P1, URZ, PT ;  /* 0x0000000000ff782f */ /* 0x000fe40003820000 */
[----:B------:R-:W-:Y:S02]  /*1cf0*/  ELECT P0, URZ, PT ;  /* 0x0000000000ff782f */ /* 0x000fe40003800000 */
[C---:B------:R-:W-:Y:S01]  /*1d00*/  ISETP.LT.U32.AND P1, PT, R36.reuse, 0x20, P1 ;  /* 0x000000202400780c */ /* 0x040fe20000f21070 */
[----:B------:R-:W-:Y:S01]  /*1d10*/  UMOV UR30, UR10 ;  /* 0x0000000a001e7c82 */ /* 0x000fe20008000000 */
[----:B------:R-:W-:-:S11]  /*1d20*/  ISETP.LT.U32.AND P0, PT, R36, 0x20, P0 ;  /* 0x000000202400780c */ /* 0x000fd60000701070 */
[----:B------:R-:W-:Y:S02]  /*1d30*/  VOTEU.ANY UP0, P1 ;  /* 0x0000000000ff7886 */ /* 0x000fe40000800100 */
[----:B------:R-:W-:Y:S01]  /*1d40*/  VOTEU.ANY UP1, P0 ;  /* 0x0000000000ff7886 */ /* 0x000fe20000020100 */
[----:B------:R3:W-:Y:S01]  /*1d50*/  @!P3 SYNCS.ARRIVE.TRANS64 RZ, [UR8+0x6000], R3 ;  /* 0x00600003ffffb9a7 */ /* 0x0007e20008000008 */
[----:B------:R4:W-:Y:S06]  /*1d60*/  MEMBAR.ALL.CTA ;  /* 0x0000000000007992 */ /* 0x0009ec0000008000 */
[----:B----4-:R-:W4:Y:S01]  /*1d70*/  FENCE.VIEW.ASYNC.S ;  /* 0x00000000000073c6 */ /* 0x010f220000000000 */
[----:B------:R-:W-:Y:S01]  /*1d80*/  @UP0 UIADD3 UR9, UPT, UPT, UR8, 0x6000, URZ ;  /* 0x0000600008090890 */ /* 0x000fe2000fffe0ff */
[----:B----4-:R-:W-:Y:S01]  /*1d90*/  VOTEU.ANY UP0, P1 ;  /* 0x0000000000ff7886 */ /* 0x010fe20000800100 */
[----:B------:R-:W-:-:S02]  /*1da0*/  @UP1 UIADD3 UR28, UPT, UPT, UR8, 0x4000, URZ ;  /* 0x00004000081c1890 */ /* 0x000fc4000fffe0ff */
[----:B------:R-:W-:Y:S01]  /*1db0*/  @UP1 UIADD3 UR29, UPT, UPT, UR8, 0x6000, URZ ;  /* 0x00006000081d1890 */ /* 0x000fe2000fffe0ff */
[----:B---3--:R-:W-:Y:S01]  /*1dc0*/  IMAD.U32 R3, R2, -0x80000000, RZ ;  /* 0x8000000002037824 */ /* 0x008fe200078e00ff */
[----:B------:R-:W-:Y:S01]  /*1dd0*/  VOTEU.ANY UP1, P0 ;  /* 0x0000000000ff7886 */ /* 0x000fe20000020100 */
[----:B------:R-:W-:Y:S06]  /*1de0*/  BAR.SYNC.DEFER_BLOCKING 0x0 ;  /* 0x0000000000007b1d */ /* 0x000fec0000010000 */
[----:B------:R3:W-:Y:S01]  /*1df0*/  @UP0 UTMALDG.2D [UR8], [UR6] ;  /* 0x00000008060005b4 */ /* 0x0007e20008008000 */
[----:B------:R-:W-:Y:S01]  /*1e00*/  UISETP.NE.U32.AND UP0, UPT, UR24, URZ, UPT ;  /* 0x000000ff1800728c */ /* 0x000fe2000bf05070 */
[----:B------:R-:W-:Y:S06]  /*1e10*/  BAR.SYNC.DEFER_BLOCKING 0x0 ;  /* 0x0000000000007b1d */ /* 0x000fec0000010000 */
[----:B------:R3:W-:Y:S02]  /*1e20*/  @UP1 UTMALDG.2D [UR28], [UR12] ;  /* 0x0000001c0c0015b4 */ /* 0x0007e40008008000 */
[----:B------:R-:W-:Y:S06]  /*1e30*/  BAR.SYNC.DEFER_BLOCKING 0x0 ;  /* 0x0000000000007b1d */ /* 0x000fec0000010000 */
[----:B------:R-:W4:Y:S02]  /*1e40*/  SYNCS.PHASECHK.TRANS64.TRYWAIT P0, [UR8+0x6000], R3 ;  /* 0x00600003ff0075a7 */ /* 0x000f240008001108 */
[----:B---34-:R-:W-:Y:S05]  /*1e50*/  @!P0 BRA `(.L_x_57) ;  /* 0x0000000800108947 */ /* 0x018fea0003800000 */
.L_x_68:
[----:B------:R-:W-:Y:S05]  /*1e60*/  BRA.U UP0, `(.L_x_58) ;  /* 0x0000000100347547 */ /* 0x000fea000b800000 */
[----:B------:R-:W-:Y:S01]  /*1e70*/  UMOV UR28, 0x0 ;  /* 0x00000000001c7882 */ /* 0x000fe20000000000 */
[----:B------:R-:W-:Y:S01]  /*1e80*/  UMOV UR29, 0x8100490 ;  /* 0x08100490001d7882 */ /* 0x000fe20000000000 */
[----:B------:R-:W-:Y:S01]  /*1e90*/  UMOV UR38, 0x0 ;  /* 0x0000000000267882 */ /* 0x000fe20000000000 */
[----:B------:R-:W-:Y:S01]  /*1ea0*/  UMOV UR39, 0x8100490 ;  /* 0x0810049000277882 */ /* 0x000fe20000000000 */
[----:B------:R-:W-:Y:S01]  /*1eb0*/  UMOV UR40, 0x0 ;  /* 0x0000000000287882 */ /* 0x000fe20000000000 */
[----:B------:R-:W-:Y:S01]  /*1ec0*/  UMOV UR41, 0x8100490 ;  /* 0x0810049000297882 */ /* 0x000fe20000000000 */
[----:B------:R3:W-:Y:S01]  /*1ed0*/  UTCHMMA gdesc[UR16], gdesc[UR18], tmem[UR25], tmem[UR28], idesc[UR29], UPT ;  /* 0x00ff1c12100075ea */ /* 0x0007e2000b800019 */
[----:B------:R-:W-:Y:S01]  /*1ee0*/  UMOV UR42, 0x0 ;  /* 0x00000000002a7882 */ /* 0x000fe20000000000 */
[----:B------:R-:W-:Y:S01]  /*1ef0*/  UMOV UR43, 0x8100490 ;  /* 0x08100490002b7882 */ /* 0x000fe20000000000 */
[----:B------:R3:W-:Y:S01]  /*1f00*/  UTCHMMA gdesc[UR22], gdesc[UR20], tmem[UR25], tmem[UR38], idesc[UR39], UPT ;  /* 0x00ff2614160075ea */ /* 0x0007e2000b800019 */
[----:B------:R3:W-:Y:S01]  /*1f10*/  UTCHMMA gdesc[UR26], gdesc[UR32], tmem[UR25], tmem[UR40], idesc[UR41], UPT ;  /* 0x00ff28201a0075ea */ /* 0x0007e2000b800019 */
[----:B------:R3:W-:Y:S01]  /*1f20*/  UTCHMMA gdesc[UR34], gdesc[UR36], tmem[UR25], tmem[UR42], idesc[UR43], UPT ;  /* 0x00ff2a24220075ea */ /* 0x0007e2000b800019 */
[----:B------:R-:W-:Y:S01]  /*1f30*/  NOP ;  /* 0x0000000000007918 */ /* 0x000fe20000000000 */
.L_x_58:
[----:B------:R-:W-:-:S04]  /*1f40*/  ELECT P0, URZ, PT ;  /* 0x0000000000ff782f */ /* 0x000fc80003800000 */
[----:B------:R-:W-:-:S13]  /*1f50*/  ISETP.LT.U32.AND P0, PT, R36, 0x20, P0 ;  /* 0x000000202400780c */ /* 0x000fda0000701070 */
[----:B------:R-:W-:Y:S01]  /*1f60*/  VOTEU.ANY UP0, P0 ;  /* 0x0000000000ff7886 */ /* 0x000fe20000000100 */
[----:B------:R-:W-:-:S04]  /*1f70*/  VOTEU.ANY UP1, P0 ;  /* 0x0000000000ff7886 */ /* 0x000fc80000020100 */
[----:B------:R-:W-:Y:S02]  /*1f80*/  @UP0 UMOV UR9, UR4 ;  /* 0x0000000400090c82 */ /* 0x000fe40008000000 */
[----:B------:R4:W-:Y:S01]  /*1f90*/  @UP1 UTCBAR [UR9], URZ ;  /* 0x000000ff090013e9 */ /* 0x0009e200080000ff */
[----:B------:R-:W-:Y:S06]  /*1fa0*/  BAR.SYNC.DEFER_BLOCKING 0x0 ;  /* 0x0000000000007b1d */ /* 0x000fec0000010000 */
[----:B------:R-:W3:Y:S02]  /*1fb0*/  SYNCS.PHASECHK.TRANS64.TRYWAIT P0, [UR8+0x6010], R3 ;  /* 0x00601003ff0075a7 */ /* 0x000ee40008001108 */
[----:B---34-:R-:W-:Y:S05]  /*1fc0*/  @!P0 BRA `(.L_x_59) ;  /* 0x0000000400c08947 */ /* 0x018fea0003800000 */
.L_x_69:
[----:B------:R-:W-:Y:S01]  /*1fd0*/  UIADD3 UR10, UPT, UPT, UR10, 0x40, URZ ;  /* 0x000000400a0a7890 */ /* 0x000fe2000fffe0ff */
[----:B------:R-:W-:-:S03]  /*1fe0*/  LOP3.LUT R2, R2, 0x1, RZ, 0x3c, !PT ;  /* 0x0000000102027812 */ /* 0x000fc600078e3cff */
[----:B--2---:R-:W-:-:S09]  /*1ff0*/  UISETP.GE.AND UP0, UPT, UR10, UR44, UPT ;  /* 0x0000002c0a00728c */ /* 0x004fd2000bf06270 */
[----:B------:R-:W-:Y:S05]  /*2000*/  BRA.U !UP0, `(.L_x_60) ;  /* 0xfffffffd082c7547 */ /* 0x000fea000b83ffff */
.L_x_53:
[----:B---34-:R-:W-:Y:S06]  /*2010*/  BAR.SYNC.DEFER_BLOCKING 0x0 ;  /* 0x0000000000007b1d */ /* 0x018fec0000010000 */
[----:B------:R-:W-:Y:S04]  /*2020*/  BSSY.RECONVERGENT B5, `(.L_x_61) ;  /* 0x0000004000057945 */ /* 0x000fe80003800200 */
[----:B------:R-:W-:Y:S05]  /*2030*/  @P3 BRA `(.L_x_62) ;  /* 0x0000000000083947 */ /* 0x000fea0003800000 */
[----:B------:R-:W3:Y:S02]  /*2040*/  SYNCS.CCTL.IV [UR8+0x6000] ;  /* 0x00600000ff0079b1 */ /* 0x000ee40008000008 */
[----:B---3--:R-:W3:Y:S02]  /*2050*/  SYNCS.CCTL.IV [UR8+0x6010] ;  /* 0x00601000ff0079b1 */ /* 0x008ee40008000008 */
.L_x_62:
[----:B--2---:R-:W-:Y:S05]  /*2060*/  BSYNC.RECONVERGENT B5 ;  /* 0x0000000000057941 */ /* 0x004fea0003800200 */
.L_x_61:
[----:B------:R-:W-:Y:S01]  /*2070*/  USHF.L.U32 UR4, UR24, 0x15, URZ ;  /* 0x0000001518047899 */ /* 0x000fe200080006ff */
[C---:B------:R-:W-:Y:S01]  /*2080*/  IMAD.SHL.U32 R2, R0.reuse, 0x10, RZ ;  /* 0x0000001000027824 */ /* 0x040fe200078e00ff */
[----:B------:R-:W-:Y:S01]  /*2090*/  USHF.L.U32 UR24, UR24, 0x3, URZ ;  /* 0x0000000318187899 */ /* 0x000fe200080006ff */
[----:B------:R-:W-:Y:S01]  /*20a0*/  SHF.R.U32.HI R3, RZ, 0x1, R0 ;  /* 0x00000001ff037819 */ /* 0x000fe20000011600 */
[----:B------:R-:W-:Y:S01]  /*20b0*/  ULOP3.LUT UR4, UR4, 0x600000, URZ, 0xc0, !UPT ;  /* 0x0060000004047892 */ /* 0x000fe2000f8ec0ff */
[----:B------:R-:W-:Y:S01]  /*20c0*/  IMAD.SHL.U32 R0, R0, 0x80, RZ ;  /* 0x0000008000007824 */ /* 0x000fe200078e00ff */
[----:B------:R-:W-:Y:S01]  /*20d0*/  ULOP3.LUT UR24, UR24, 0x20, URZ, 0xc0, !UPT ;  /* 0x0000002018187892 */ /* 0x000fe2000f8ec0ff */
[----:B------:R-:W-:Y:S02]  /*20e0*/  LOP3.LUT R2, R2, 0x70, RZ, 0xc0, !PT ;  /* 0x0000007002027812 */ /* 0x000fe400078ec0ff */
[----:B------:R-:W-:Y:S01]  /*20f0*/  ELECT P0, URZ, PT ;  /* 0x0000000000ff782f */ /* 0x000fe20003800000 */
[----:B------:R-:W-:Y:S01]  /*2100*/  UIADD3 UR4, UPT, UPT, UR24, UR4, UR25 ;  /* 0x0000000418047290 */ /* 0x000fe2000fffe019 */
[----:B------:R-:W-:Y:S01]  /*2110*/  LOP3.LUT R3, R2, 0x40, R3, 0x78, !PT ;  /* 0x0000004002037812 */ /* 0x000fe200078e7803 */
[----:B------:R-:W-:Y:S01]  /*2120*/  UMOV UR9, UR31 ;  /* 0x0000001f00097c82 */ /* 0x000fe20008000000 */
[----:B------:R-:W-:Y:S01]  /*2130*/  ISETP.LT.U32.AND P0, PT, R36, 0x20, P0 ;  /* 0x000000202400780c */ /* 0x000fe20000701070 */
[----:B------:R-:W-:Y:S01]  /*2140*/  UMOV UR10, UR11 ;  /* 0x0000000b000a7c82 */ /* 0x000fe20008000000 */
[----:B------:R-:W-:-:S04]  /*2150*/  LOP3.LUT R0, R3, 0x3f80, R0, 0xf8, !PT ;  /* 0x00003f8003007812 */ /* 0x000fc800078ef800 */
[----:B-----5:R-:W2:Y:S01]  /*2160*/  LDTM.x32 R4, tmem[UR4] ;  /* 0x00000004000479ee */ /* 0x020ea200082c0000 */
[C---:B------:R-:W-:Y:S01]  /*2170*/  LOP3.LUT R2, R0.reuse, 0x10, RZ, 0x3c, !PT ;  /* 0x0000001000027812 */ /* 0x040fe200078e3cff */
[----:B------:R-:W-:Y:S01]  /*2180*/  NOP ;  /* 0x0000000000007918 */ /* 0x000fe20000000000 */
[----:B------:R-:W-:-:S04]  /*2190*/  LOP3.LUT R3, R0, 0x20, RZ, 0x3c, !PT ;  /* 0x0000002000037812 */ /* 0x000fc800078e3cff */
[----:B--2---:R-:W-:Y:S01]  /*21a0*/  VOTEU.ANY UP1, P0 ;  /* 0x0000000000ff7886 */ /* 0x004fe20000020100 */
[----:B------:R-:W-:Y:S01]  /*21b0*/  VOTEU.ANY UP0, P0 ;  /* 0x0000000000ff7886 */ /* 0x000fe20000000100 */
[----:B------:R-:W-:Y:S02]  /*21c0*/  F2FP.BF16.F32.PACK_AB R4, R5, R4 ;  /* 0x000000040504723e */ /* 0x000fe400000010ff */
[----:B------:R-:W-:Y:S02]  /*21d0*/  F2FP.BF16.F32.PACK_AB R5, R7, R6 ;  /* 0x000000060705723e */ /* 0x000fe400000010ff */
[----:B------:R-:W-:Y:S02]  /*21e0*/  F2FP.BF16.F32.PACK_AB R12, R13, R12 ;  /* 0x0000000c0d0c723e */ /* 0x000fe400000010ff */
[----:B------:R-:W-:Y:S02]  /*21f0*/  F2FP.BF16.F32.PACK_AB R6, R9, R8 ;  /* 0x000000080906723e */ /* 0x000fe400000010ff */
[----:B------:R-:W-:-:S02]  /*2200*/  F2FP.BF16.F32.PACK_AB R7, R11, R10 ;  /* 0x0000000a0b07723e */ /* 0x000fc400000010ff */
[----:B------:R-:W-:Y:S02]  /*2210*/  F2FP.BF16.F32.PACK_AB R13, R15, R14 ;  /* 0x0000000e0f0d723e */ /* 0x000fe400000010ff */
[----:B------:R-:W-:Y:S01]  /*2220*/  F2FP.BF16.F32.PACK_AB R20, R21, R20 ;  /* 0x000000141514723e */ /* 0x000fe200000010ff */
[----:B---3--:R2:W-:Y:S01]  /*2230*/  STS.128 [R0+UR8], R4 ;  /* 0x0000000400007988 */ /* 0x0085e20008000c08 */
[----:B------:R-:W-:Y:S02]  /*2240*/  F2FP.BF16.F32.PACK_AB R14, R17, R16 ;  /* 0x00000010110e723e */ /* 0x000fe400000010ff */
[----:B------:R-:W-:Y:S02]  /*2250*/  F2FP.BF16.F32.PACK_AB R15, R19, R18 ;  /* 0x00000012130f723e */ /* 0x000fe400000010ff */
[----:B------:R-:W-:Y:S02]  /*2260*/  F2FP.BF16.F32.PACK_AB R21, R23, R22 ;  /* 0x000000161715723e */ /* 0x000fe400000010ff */
[----:B------:R-:W-:Y:S01]  /*2270*/  F2FP.BF16.F32.PACK_AB R28, R29, R28 ;  /* 0x0000001c1d1c723e */ /* 0x000fe200000010ff */
[----:B------:R2:W-:Y:S01]  /*2280*/  STS.128 [R2+UR8], R12 ;  /* 0x0000000c02007988 */ /* 0x0005e20008000c08 */
[----:B------:R-:W-:-:S02]  /*2290*/  F2FP.BF16.F32.PACK_AB R22, R25, R24 ;  /* 0x000000181916723e */ /* 0x000fc400000010ff */
[----:B------:R-:W-:Y:S02]  /*22a0*/  F2FP.BF16.F32.PACK_AB R23, R27, R26 ;  /* 0x0000001a1b17723e */ /* 0x000fe400000010ff */
[----:B------:R-:W-:Y:S02]  /*22b0*/  F2FP.BF16.F32.PACK_AB R29, R31, R30 ;  /* 0x0000001e1f1d723e */ /* 0x000fe400000010ff */
[----:B------:R-:W-:Y:S01]  /*22c0*/  F2FP.BF16.F32.PACK_AB R30, R33, R32 ;  /* 0x00000020211e723e */ /* 0x000fe200000010ff */
[----:B------:R2:W-:Y:S01]  /*22d0*/  STS.128 [R3+UR8], R20 ;  /* 0x0000001403007988 */ /* 0x0005e20008000c08 */
[----:B------:R-:W-:Y:S02]  /*22e0*/  F2FP.BF16.F32.PACK_AB R31, R35, R34 ;  /* 0x00000022231f723e */ /* 0x000fe400000010ff */
[----:B------:R-:W-:-:S05]  /*22f0*/  LOP3.LUT R8, R0, 0x30, RZ, 0x3c, !PT ;  /* 0x0000003000087812 */ /* 0x000fca00078e3cff */
[----:B------:R2:W-:Y:S01]  /*2300*/  STS.128 [R8+UR8], R28 ;  /* 0x0000001c08007988 */ /* 0x0005e20008000c08 */
[----:B------:R3:W-:Y:S06]  /*2310*/  MEMBAR.ALL.CTA ;  /* 0x0000000000007992 */ /* 0x0007ec0000008000 */
[----:B---3--:R-:W3:Y:S02]  /*2320*/  FENCE.VIEW.ASYNC.S ;  /* 0x00000000000073c6 */ /* 0x008ee40000000000 */
[----:B---3--:R-:W-:Y:S06]  /*2330*/  BAR.SYNC.DEFER_BLOCKING 0x0 ;  /* 0x0000000000007b1d */ /* 0x008fec0000010000 */
[----:B------:R2:W-:Y:S01]  /*2340*/  @UP1 UTMASTG.2D [UR8], [UR14] ;  /* 0x000000080e0013b5 */ /* 0x0005e20008008000 */
[----:B------:R0:W-:Y:S01]  /*2350*/  UTMACMDFLUSH ;  /* 0x00000000000079b7 */ /* 0x0001e20000000000 */
[----:B------:R-:W-:-:S04]  /*2360*/  DEPBAR.LE SB0, 0x0 ;  /* 0x000080000000791a */ /* 0x000fc80000000000 */
[----:B------:R-:W-:Y:S08]  /*2370*/  BAR.SYNC.DEFER_BLOCKING 0x0 ;  /* 0x0000000000007b1d */ /* 0x000ff00000010000 */
[----:B------:R-:W-:Y:S06]  /*2380*/  BAR.SYNC.DEFER_BLOCKING 0x0 ;  /* 0x0000000000007b1d */ /* 0x000fec0000010000 */
[----:B--2---:R-:W-:Y:S05]  /*2390*/  @P2 BRA `(.L_x_63) ;  /* 0x0000000000a02947 */ /* 0x004fea0003800000 */
[----:B------:R-:W2:Y:S01]  /*23a0*/  S2UR UR5, SR_CgaCtaId ;  /* 0x00000000000579c3 */ /* 0x000ea20000008800 */
[----:B------:R-:W-:Y:S01]  /*23b0*/  NOP ;  /* 0x0000000000007918 */ /* 0x000fe20000000000 */
[----:B------:R-:W-:Y:S01]  /*23c0*/  UMOV UR4, 0x50 ;  /* 0x0000005000047882 */ /* 0x000fe20000000000 */
[----:B------:R-:W-:Y:S02]  /*23d0*/  IMAD.U32 R0, RZ, RZ, UR25 ;  /* 0x00000019ff007e24 */ /* 0x000fe4000f8e00ff */
[----:B------:R-:W-:Y:S02]  /*23e0*/  IMAD.MOV.U32 R3, RZ, RZ, 0x3 ;  /* 0x00000003ff037424 */ /* 0x000fe400078e00ff */
[----:B------:R-:W-:Y:S01]  /*23f0*/  IMAD.MOV.U32 R7, RZ, RZ, 0x1 ;  /* 0x00000001ff077424 */ /* 0x000fe200078e00ff */
[----:B------:R-:W-:-:S04]  /*2400*/  LOP3.LUT R0, R0, 0xffff, RZ, 0xc0, !PT ;  /* 0x0000ffff00007812 */ /* 0x000fc800078ec0ff */
[----:B------:R-:W-:-:S05]  /*2410*/  SHF.R.U32.HI R0, RZ, 0x5, R0 ;  /* 0x00000005ff007819 */ /* 0x000fca0000011600 */
[----:B------:R-:W-:Y:S01]  /*2420*/  VIADD R2, R0, 0x10 ;  /* 0x0000001000027836 */ /* 0x000fe20000000000 */
[----:B------:R-:W-:Y:S01]  /*2430*/  SHF.L.U32 R0, R3, R0, RZ ;  /* 0x0000000003007219 */ /* 0x000fe200000006ff */
[----:B--2---:R-:W-:-:S03]  /*2440*/  ULEA UR6, UR5, UR4, 0x18 ;  /* 0x0000000405067291 */ /* 0x004fc6000f8ec0ff */
[----:B------:R-:W-:-:S04]  /*2450*/  SHF.L.U32 R3, R7, R2, RZ ;  /* 0x0000000207037219 */ /* 0x000fc800000006ff */
[----:B------:R-:W-:Y:S02]  /*2460*/  LOP3.LUT R0, R3, R0, RZ, 0xfc, !PT ;  /* 0x0000000003007212 */ /* 0x000fe400078efcff */
[----:B------:R-:W2:Y:S02]  /*2470*/  LDS R5, [UR6] ;  /* 0x00000006ff057984 */ /* 0x000ea40008000800 */
[C---:B------:R-:W-:Y:S02]  /*2480*/  LOP3.LUT R2, R0.reuse, 0xffff, RZ, 0xc0, !PT ;  /* 0x0000ffff00027812 */ /* 0x040fe400078ec0ff */
[----:B--2---:R-:W-:-:S04]  /*2490*/  LOP3.LUT R3, R0, 0xffff, R5, 0x80, !PT ;  /* 0x0000ffff00037812 */ /* 0x004fc800078e8005 */
[----:B------:R-:W-:-:S13]  /*24a0*/  ISETP.NE.AND P0, PT, R3, R2, PT ;  /* 0x000000020300720c */ /* 0x000fda0003f05270 */
[----:B------:R-:W-:Y:S05]  /*24b0*/  @P0 BRA `(.L_x_64) ;  /* 0x0000000000500947 */ /* 0x000fea0003800000 */
[----:B------:R-:W-:Y:S02]  /*24c0*/  SHF.R.U32.HI R5, RZ, 0x10, R5 ;  /* 0x00000010ff057819 */ /* 0x000fe40000011605 */
[----:B------:R-:W-:-:S04]  /*24d0*/  SHF.R.U32.HI R2, RZ, 0x10, R0 ;  /* 0x00000010ff027819 */ /* 0x000fc80000011600 */
[----:B------:R-:W-:-:S04]  /*24e0*/  LOP3.LUT R5, R5, R2, RZ, 0xc0, !PT ;  /* 0x0000000205057212 */ /* 0x000fc800078ec0ff */
[----:B------:R-:W-:-:S13]  /*24f0*/  ISETP.NE.AND P0, PT, R5, R2, PT ;  /* 0x000000020500720c */ /* 0x000fda0003f05270 */
[----:B------:R-:W-:Y:S05]  /*2500*/  @P0 BRA `(.L_x_65) ;  /* 0x0000000000300947 */ /* 0x000fea0003800000 */
[----:B------:R-:W-:Y:S01]  /*2510*/  R2UR UR4, R0 ;  /* 0x00000000000472ca */ /* 0x000fe200000e0000 */
[----:B------:R-:W-:Y:S01]  /*2520*/  VOTEU.ANY UR5, UPT, PT ;  /* 0x0000000000057886 */ /* 0x000fe200038e0100 */
[----:B------:R-:W2:Y:S01]  /*2530*/  S2R R0, SR_LANEID ;  /* 0x0000000000007919 */ /* 0x000ea20000000000 */
[----:B------:R-:W-:-:S10]  /*2540*/  UFLO.U32 UR5, UR5 ;  /* 0x00000005000572bd */ /* 0x000fd400080e0000 */
[----:B------:R-:W-:-:S06]  /*2550*/  ULOP3.LUT UR4, URZ, UR4, URZ, 0x33, !UPT ;  /* 0x00000004ff047292 */ /* 0x000fcc000f8e33ff */
[----:B------:R-:W-:-:S04]  /*2560*/  IMAD.U32 R2, RZ, RZ, UR4 ;  /* 0x00000004ff027e24 */ /* 0x000fc8000f8e00ff */
[----:B------:R-:W3:Y:S02]  /*2570*/  REDUX UR7, R2 ;  /* 0x00000000020773c4 */ /* 0x000ee40000000000 */
[----:B------:R4:W-:Y:S01]  /*2580*/  UTCATOMSWS.AND URZ, UR4 ;  /* 0x0000000400ff79e3 */ /* 0x0009e20008000000 */
[----:B--2---:R-:W-:Y:S01]  /*2590*/  ISETP.EQ.U32.AND P0, PT, R0, UR5, PT ;  /* 0x0000000500007c0c */ /* 0x004fe2000bf02070 */
[----:B---3--:R-:W-:-:S12]  /*25a0*/  IMAD.U32 R0, RZ, RZ, UR7 ;  /* 0x00000007ff007e24 */ /* 0x008fd8000f8e00ff */
[----:B------:R4:W-:Y:S01]  /*25b0*/  @P0 ATOMS.AND RZ, [UR6], R0 ;  /* 0x00000000ffff098c */ /* 0x0009e2000a800006 */
[----:B------:R-:W-:Y:S05]  /*25c0*/  BRA `(.L_x_63) ;  /* 0x0000000000147947 */ /* 0x000fea0003800000 */
.L_x_65:
[----:B------:R-:W-:-:S07]  /*25d0*/  MOV R2, 0x25f0 ;  /* 0x000025f000027802 */ /* 0x000fce0000000f00 */
[----:B-1----:R-:W-:Y:S05]  /*25e0*/  CALL.REL.NOINC `($__internal_0_$__cuda_sm10x_tcgen05_guardrail_trap_col_being_dealloced_not_returned_by_alloc) ;  /* 0x0000000000447944 */ /* 0x002fea0003c00000 */
[----:B------:R-:W-:Y:S05]  /*25f0*/  BRA `(.L_x_63) ;  /* 0x0000000000087947 */ /* 0x000fea0003800000 */
.L_x_64:
[----:B------:R-:W-:-:S07]  /*2600*/  MOV R2, 0x2620 ;  /* 0x0000262000027802 */ /* 0x000fce0000000f00 */
[----:B-1----:R-:W-:Y:S05]  /*2610*/  CALL.REL.NOINC `($__internal_2_$__cuda_sm10x_tcgen05_guardrail_trap_unallocated_columns_being_dealloced) ;  /* 0x0000000000507944 */ /* 0x002fea0003c00000 */
.L_x_63:
[----:B------:R-:W-:Y:S01]  /*2620*/  NOP ;  /* 0x0000000000007918 */ /* 0x000fe20000000000 */
[----:B----4-:R-:W-:Y:S05]  /*2630*/  EXIT ;  /* 0x000000000000794d */ /* 0x010fea0003800000 */
.L_x_54:
[----:B------:R-:W2:Y:S02]  /*2640*/  SYNCS.PHASECHK.TRANS64.TRYWAIT P0, [UR8+0x6000], RZ ;  /* 0x006000ffff0075a7 */ /* 0x000ea40008001108 */
[----:B--2---:R-:W-:Y:S05]  /*2650*/  @!P0 BRA `(.L_x_54) ;  /* 0xfffffffc00f88947 */ /* 0x004fea000383ffff */
[----:B------:R-:W-:Y:S05]  /*2660*/  BRA `(.L_x_66) ;  /* 0xfffffff4001c7947 */ /* 0x000fea000383ffff */
.L_x_56:
[----:B------:R-:W2:Y:S02]  /*2670*/  SYNCS.PHASECHK.TRANS64.TRYWAIT P1, [UR8+0x6010], RZ ;  /* 0x006010ffff0075a7 */ /* 0x000ea40008021108 */
[----:B--2---:R-:W-:Y:S05]  /*2680*/  @!P1 BRA `(.L_x_56) ;  /* 0xfffffffc00f89947 */ /* 0x004fea000383ffff */
[----:B------:R-:W-:Y:S05]  /*2690*/  BRA `(.L_x_67) ;  /* 0xfffffff400787947 */ /* 0x000fea000383ffff */
.L_x_57:
[----:B------:R-:W3:Y:S02]  /*26a0*/  SYNCS.PHASECHK.TRANS64.TRYWAIT P0, [UR8+0x6000], R3 ;  /* 0x00600003ff0075a7 */ /* 0x000ee40008001108 */
[----:B---3--:R-:W-:Y:S05]  /*26b0*/  @!P0 BRA `(.L_x_57) ;  /* 0xfffffffc00f88947 */ /* 0x008fea000383ffff */
[----:B------:R-:W-:Y:S05]  /*26c0*/  BRA `(.L_x_68) ;  /* 0xfffffff400e47947 */ /* 0x000fea000383ffff */
.L_x_59:
[----:B------:R-:W3:Y:S02]  /*26d0*/  SYNCS.PHASECHK.TRANS64.TRYWAIT P0, [UR8+0x6010], R3 ;  /* 0x00601003ff0075a7 */ /* 0x000ee40008001108 */
[----:B---3--:R-:W-:Y:S05]  /*26e0*/  @!P0 BRA `(.L_x_59) ;  /* 0xfffffffc00f88947 */ /* 0x008fea000383ffff */
[----:B------:R-:W-:Y:S05]  /*26f0*/  BRA `(.L_x_69) ;  /* 0xfffffff800347947 */ /* 0x000fea000383ffff */
        .weak           $__internal_0_$__cuda_sm10x_tcgen05_guardrail_trap_col_being_dealloced_not_returned_by_alloc
        .type           $__internal_0_$__cuda_sm10x_tcgen05_guardrail_trap_col_being_dealloced_not_returned_by_alloc,@function
        .size           $__internal_0_$__cuda_sm10x_tcgen05_guardrail_trap_col_being_dealloced_not_returned_by_alloc,($__internal_1_$__cuda_sm10x_tcgen05_guardrail_trap_phase_invalid_during_alloc - $__internal_0_$__cuda_sm10x_tcgen05_guardrail_trap_col_being_dealloced_not_returned_by_alloc)
$__internal_0_$__cuda_sm10x_tcgen05_guardrail_trap_col_being_dealloced_not_returned_by_alloc:
[----:B------:R-:W-:Y:S05]  /*2700*/  BPT.TRAP 0x1 ;  /* 0x000000040000795c */ /* 0x000fea0000300000 */
[----:B------:R-:W-:-:S04]  /*2710*/  IMAD.MOV.U32 R3, RZ, RZ, 0x0 ;  /* 0x00000000ff037424 */ /* 0x000fc800078e00ff */
[----:B------:R-:W-:Y:S05]  /*2720*/  RET.REL.NODEC R2 `(gluon_tcgen05) ;  /* 0xffffffd802347950 */ /* 0x000fea0003c3ffff */
        .weak           $__internal_1_$__cuda_sm10x_tcgen05_guardrail_trap_phase_invalid_during_alloc
        .type           $__internal_1_$__cuda_sm10x_tcgen05_guardrail_trap_phase_invalid_during_alloc,@function
        .size           $__internal_1_$__cuda_sm10x_tcgen05_guardrail_trap_phase_invalid_during_alloc,($__internal_2_$__cuda_sm10x_tcgen05_guardrail_trap_unallocated_columns_being_dealloced - $__internal_1_$__cuda_sm10x_tcgen05_guardrail_trap_phase_invalid_during_alloc)
$__internal_1_$__cuda_sm10x_tcgen05_guardrail_trap_phase_invalid_during_alloc:
[----:B------:R-:W-:Y:S05]  /*2730*/  BPT.TRAP 0x1 ;  /* 0x000000040000795c */ /* 0x000fea0000300000 */
[----:B------:R-:W-:-:S04]  /*2740*/  IMAD.MOV.U32 R3, RZ, RZ, 0x0 ;  /* 0x00000000ff037424 */ /* 0x000fc800078e00ff */
[----:B------:R-:W-:Y:S05]  /*2750*/  RET.REL.NODEC R2 `(gluon_tcgen05) ;  /* 0xffffffd802287950 */ /* 0x000fea0003c3ffff */
        .weak           $__internal_2_$__cuda_sm10x_tcgen05_guardrail_trap_unallocated_columns_being_dealloced
        .type           $__internal_2_$__cuda_sm10x_tcgen05_guardrail_trap_unallocated_columns_being_dealloced,@function
        .size           $__internal_2_$__cuda_sm10x_tcgen05_guardrail_trap_unallocated_columns_being_dealloced,(.L_x_73 - $__internal_2_$__cuda_sm10x_tcgen05_guardrail_trap_unallocated_columns_being_dealloced)
$__internal_2_$__cuda_sm10x_tcgen05_guardrail_trap_unallocated_columns_being_dealloced:
[----:B------:R-:W-:Y:S05]  /*2760*/  BPT.TRAP 0x1 ;  /* 0x000000040000795c */ /* 0x000fea0000300000 */
[----:B------:R-:W-:-:S04]  /*2770*/  IMAD.MOV.U32 R3, RZ, RZ, 0x0 ;  /* 0x00000000ff037424 */ /* 0x000fc800078e00ff */
[----:B------:R-:W-:Y:S05]  /*2780*/  RET.REL.NODEC R2 `(gluon_tcgen05) ;  /* 0xffffffd8021c7950 */ /* 0x000fea0003c3ffff */
.L_x_70:
[----:B------:R-:W-:-:S00]  /*2790*/  BRA `(.L_x_70) ;  /* 0xfffffffc00fc7947 */ /* 0x000fc0000383ffff */
[----:B------:R-:W-:-:S00]  /*27a0*/  NOP ;  /* 0x0000000000007918 */ /* 0x000fc00000000000 */
        /* <DEDUP_REMOVED lines=13> */
.L_x_73:


//--------------------- .nv.shared.gluon_tcgen05  --------------------------
	.section	.nv.shared.gluon_tcgen05,"aw",@nobits
	.sectionflags	@""
	.align	16
	.zero		1024


//--------------------- .nv.shared.reserved.0     --------------------------
	.section	.nv.shared.reserved.0,"aw",@nobits
	.align	8
	.weak		__nv_reservedSMEM_offset_0_alias
	.size		__nv_reservedSMEM_offset_0_alias, 0, 64
	.other		__nv_reservedSMEM_offset_0_alias,@"STO_CUDA_RESERVED_SHARED STV_DEFAULT"
__nv_reservedSMEM_offset_0_alias:
	.zero		0
.nv.shared.reserved.0:
	.zero		64
	.weak		__nv_reservedSMEM_allocation_phase
	.type		__nv_reservedSMEM_allocation_phase,@object
	.size		__nv_reservedSMEM_allocation_phase,(.L_0 - __nv_reservedSMEM_allocation_phase)
__nv_reservedSMEM_allocation_phase:
	.zero		1
.L_0:
	.zero		7
	.weak		__nv_reservedSMEM_devtool_atexit_pc
	.type		__nv_reservedSMEM_devtool_atexit_pc,@object
	.size		__nv_reservedSMEM_devtool_atexit_pc,(__nv_reservedSMEM_allocation_mask - __nv_reservedSMEM_devtool_atexit_pc)
__nv_reservedSMEM_devtool_atexit_pc:
	.zero		8
	.weak		__nv_reservedSMEM_allocation_mask
	.type		__nv_reservedSMEM_allocation_mask,@object
	.size		__nv_reservedSMEM_allocation_mask,(.L_2 - __nv_reservedSMEM_allocation_mask)
__nv_reservedSMEM_allocation_mask:
	.zero		4
.L_2:


//--------------------- .nv.constant0.gluon_tcgen05 --------------------------
	.section	.nv.constant0.gluon_tcgen05,"a",@progbits
	.sectionflags	@""
	.align	4
.nv.constant0.gluon_tcgen05:
	.zero		976


//--------------------- SYMBOLS --------------------------

	.type		.nv.reservedSmem.offset0,@object
	.size		.nv.reservedSmem.offset0,0x4
	.type		.nv.reservedSmem.cap,@object
	.size		.nv.reservedSmem.cap,0x4
